	.target	sm_100a

	.elftype	@"ET_EXEC"


//--------------------- .note.nv.tkinfo           --------------------------
	.section	.note.nv.tkinfo,"",@"SHT_NOTE"
	.sectionflags	@"SHF_NOTE_NV_TKINFO"
	.tkinfo
        /*0018*/ 	.word	0x00000002
        /*0030*/ 	.string	""
        /*0030*/ 	.string	"ptxas"
        /*0030*/ 	.string	"Cuda compilation tools, release 13.0, V13.0.88"
        /*0030*/ 	.string	"Build cuda_13.0.r13.0/compiler.36424714_0"
        /*0030*/ 	.string	"-arch sm_100a -m 64 "



//--------------------- .note.nv.cuinfo           --------------------------
	.section	.note.nv.cuinfo,"",@"SHT_NOTE"
	.sectionflags	@"SHF_NOTE_NV_CUINFO"
        /*0018*/ 	.short	0x0002
        /*001a*/ 	.short	0x0064
        /*001c*/ 	.short	0x0082
	.zero		2


//--------------------- .nv.info                  --------------------------
	.section	.nv.info,"",@"SHT_CUDA_INFO"
	.align	4


	//----- nvinfo : EIATTR_REGCOUNT
	.align		4
        /*0000*/ 	.byte	0x04, 0x2f
        /*0002*/ 	.short	(.L_19 - .L_18)
	.align		4
.L_18:
        /*0004*/ 	.word	index@(_ZN7cutlass13device_kernelINS_4gemm6kernel13GemmUniversalIN4cute5tupleIJiiiiEEENS1_10collective13CollectiveMmaINS1_35MainloopSm100TmaUmmaWarpSpecializedILi5ELi2ELi4ENS5_IJNS4_1CILi2EEENSA_ILi4EEENSA_ILi1EEEEEEEENS5_IJNSA_ILi256EEENSA_ILi64EEENSA_ILi128EEEEEENS_10bfloat16_tENS5_IJlSD_lEEESK_SL_NS4_8TiledMMAINS4_8MMA_AtomIJNS4_26SM100_MMA_F16BF16_2x1SM_SSISK_SK_fLi256ELi64ELNS4_4UMMA5MajorE0ELSQ_0ELNSP_7ScaleInE0ELSR_0EEEEEENS4_6LayoutINS5_IJSD_SD_SD_EEENS5_IJNSA_ILi0EEESW_SW_EEEEENS5_IJNS4_10UnderscoreESZ_SZ_EEEEENS4_28SM100_TMA_2SM_LOAD_MULTICASTENS4_14ComposedLayoutINS4_7SwizzleILi3ELi4ELi3EEENS4_18smem_ptr_flag_bitsILi16EEENSU_INS5_IJNSA_ILi8EEESH_EEENS5_IJSH_SD_EEEEEEEvNS4_8identityENS4_18SM100_TMA_2SM_LOADES1C_vS1D_EENS_8epilogue10collective18CollectiveEpilogueINS1G_23Sm100TmaWarpSpecializedILi3ELi2ELi32ELb1ELb0EEEJNS5_IJSI_SH_SI_EEENS5_IJNSU_ISI_SD_EENSU_INSA_ILi32EEESD_EEEEESK_SL_SK_SL_NS1G_6fusion15FusionCallbacksIS1K_NS1Q_17LinearCombinationISK_fSK_fLNS_15FloatRoundStyleE2EEES1L_S1P_JEEENS4_5SM1004TMEM4LOAD26SM100_TMEM_LOAD_32dp32b32xENS4_13SM90_TMA_LOADENS13_INS14_ILi2ELi4ELi3EEES17_NSU_INS5_IJS18_S1N_EEENS5_IJS1N_SD_EEEEEEENS4_39AutoVectorizingCopyWithAssumedAlignmentILi128EEENS4_14SM90_TMA_STOREES25_S27_S27_EEEvvEEEEvNT_6ParamsE)
        /*0008*/ 	.word	0x0000007b


	//----- nvinfo : EIATTR_FRAME_SIZE
	.align		4
.L_19:
        /*000c*/ 	.byte	0x04, 0x11
        /*000e*/ 	.short	(.L_21 - .L_20)
	.align		4
.L_20:
        /*0010*/ 	.word	index@($__internal_2_$__cuda_sm10x_tcgen05_guardrail_trap_unallocated_columns_being_dealloced)
        /*0014*/ 	.word	0x00000000


	//----- nvinfo : EIATTR_FRAME_SIZE
	.align		4
.L_21:
        /*0018*/ 	.byte	0x04, 0x11
        /*001a*/ 	.short	(.L_23 - .L_22)
	.align		4
.L_22:
        /*001c*/ 	.word	index@($__internal_1_$__cuda_sm10x_tcgen05_guardrail_trap_phase_invalid_during_alloc)
        /*0020*/ 	.word	0x00000000


	//----- nvinfo : EIATTR_FRAME_SIZE
	.align		4
.L_23:
        /*0024*/ 	.byte	0x04, 0x11
        /*0026*/ 	.short	(.L_25 - .L_24)
	.align		4
.L_24:
        /*0028*/ 	.word	index@($__internal_0_$__cuda_sm10x_tcgen05_guardrail_trap_col_being_dealloced_not_returned_by_alloc)
        /*002c*/ 	.word	0x00000000


	//----- nvinfo : EIATTR_FRAME_SIZE
	.align		4
.L_25:
        /*0030*/ 	.byte	0x04, 0x11
        /*0032*/ 	.short	(.L_27 - .L_26)
	.align		4
.L_26:
        /*0034*/ 	.word	index@(_ZN7cutlass13device_kernelINS_4gemm6kernel13GemmUniversalIN4cute5tupleIJiiiiEEENS1_10collective13CollectiveMmaINS1_35MainloopSm100TmaUmmaWarpSpecializedILi5ELi2ELi4ENS5_IJNS4_1CILi2EEENSA_ILi4EEENSA_ILi1EEEEEEEENS5_IJNSA_ILi256EEENSA_ILi64EEENSA_ILi128EEEEEENS_10bfloat16_tENS5_IJlSD_lEEESK_SL_NS4_8TiledMMAINS4_8MMA_AtomIJNS4_26SM100_MMA_F16BF16_2x1SM_SSISK_SK_fLi256ELi64ELNS4_4UMMA5MajorE0ELSQ_0ELNSP_7ScaleInE0ELSR_0EEEEEENS4_6LayoutINS5_IJSD_SD_SD_EEENS5_IJNSA_ILi0EEESW_SW_EEEEENS5_IJNS4_10UnderscoreESZ_SZ_EEEEENS4_28SM100_TMA_2SM_LOAD_MULTICASTENS4_14ComposedLayoutINS4_7SwizzleILi3ELi4ELi3EEENS4_18smem_ptr_flag_bitsILi16EEENSU_INS5_IJNSA_ILi8EEESH_EEENS5_IJSH_SD_EEEEEEEvNS4_8identityENS4_18SM100_TMA_2SM_LOADES1C_vS1D_EENS_8epilogue10collective18CollectiveEpilogueINS1G_23Sm100TmaWarpSpecializedILi3ELi2ELi32ELb1ELb0EEEJNS5_IJSI_SH_SI_EEENS5_IJNSU_ISI_SD_EENSU_INSA_ILi32EEESD_EEEEESK_SL_SK_SL_NS1G_6fusion15FusionCallbacksIS1K_NS1Q_17LinearCombinationISK_fSK_fLNS_15FloatRoundStyleE2EEES1L_S1P_JEEENS4_5SM1004TMEM4LOAD26SM100_TMEM_LOAD_32dp32b32xENS4_13SM90_TMA_LOADENS13_INS14_ILi2ELi4ELi3EEES17_NSU_INS5_IJS18_S1N_EEENS5_IJS1N_SD_EEEEEEENS4_39AutoVectorizingCopyWithAssumedAlignmentILi128EEENS4_14SM90_TMA_STOREES25_S27_S27_EEEvvEEEEvNT_6ParamsE)
        /*0038*/ 	.word	0x00000000


	//----- nvinfo : EIATTR_MIN_STACK_SIZE
	.align		4
.L_27:
        /*003c*/ 	.byte	0x04, 0x12
        /*003e*/ 	.short	(.L_29 - .L_28)
	.align		4
.L_28:
        /*0040*/ 	.word	index@(_ZN7cutlass13device_kernelINS_4gemm6kernel13GemmUniversalIN4cute5tupleIJiiiiEEENS1_10collective13CollectiveMmaINS1_35MainloopSm100TmaUmmaWarpSpecializedILi5ELi2ELi4ENS5_IJNS4_1CILi2EEENSA_ILi4EEENSA_ILi1EEEEEEEENS5_IJNSA_ILi256EEENSA_ILi64EEENSA_ILi128EEEEEENS_10bfloat16_tENS5_IJlSD_lEEESK_SL_NS4_8TiledMMAINS4_8MMA_AtomIJNS4_26SM100_MMA_F16BF16_2x1SM_SSISK_SK_fLi256ELi64ELNS4_4UMMA5MajorE0ELSQ_0ELNSP_7ScaleInE0ELSR_0EEEEEENS4_6LayoutINS5_IJSD_SD_SD_EEENS5_IJNSA_ILi0EEESW_SW_EEEEENS5_IJNS4_10UnderscoreESZ_SZ_EEEEENS4_28SM100_TMA_2SM_LOAD_MULTICASTENS4_14ComposedLayoutINS4_7SwizzleILi3ELi4ELi3EEENS4_18smem_ptr_flag_bitsILi16EEENSU_INS5_IJNSA_ILi8EEESH_EEENS5_IJSH_SD_EEEEEEEvNS4_8identityENS4_18SM100_TMA_2SM_LOADES1C_vS1D_EENS_8epilogue10collective18CollectiveEpilogueINS1G_23Sm100TmaWarpSpecializedILi3ELi2ELi32ELb1ELb0EEEJNS5_IJSI_SH_SI_EEENS5_IJNSU_ISI_SD_EENSU_INSA_ILi32EEESD_EEEEESK_SL_SK_SL_NS1G_6fusion15FusionCallbacksIS1K_NS1Q_17LinearCombinationISK_fSK_fLNS_15FloatRoundStyleE2EEES1L_S1P_JEEENS4_5SM1004TMEM4LOAD26SM100_TMEM_LOAD_32dp32b32xENS4_13SM90_TMA_LOADENS13_INS14_ILi2ELi4ELi3EEES17_NSU_INS5_IJS18_S1N_EEENS5_IJS1N_SD_EEEEEEENS4_39AutoVectorizingCopyWithAssumedAlignmentILi128EEENS4_14SM90_TMA_STOREES25_S27_S27_EEEvvEEEEvNT_6ParamsE)
        /*0044*/ 	.word	0x00000000
.L_29:


//--------------------- .nv.compat                --------------------------
	.section	.nv.compat,"",@"SHT_CUDA_COMPAT_INFO"
	.align	4
        /*0000*/ 	.byte	0x02, 0x09, 0x01, 0x00, 0x02, 0x02, 0x02, 0x00, 0x02, 0x05, 0x05, 0x00, 0x03, 0x07, 0x01, 0x01
        /*0010*/ 	.byte	0x02, 0x03, 0x01, 0x00, 0x02, 0x06, 0x01, 0x00, 0x04, 0x0b, 0x08, 0x00, 0x09, 0x00, 0x00, 0x00
        /*0020*/ 	.byte	0x00, 0x00, 0x00, 0x00


//--------------------- .nv.info._ZN7cutlass13device_kernelINS_4gemm6kernel13GemmUniversalIN4cute5tupleIJiiiiEEENS1_10collective13CollectiveMmaINS1_35MainloopSm100TmaUmmaWarpSpecializedILi5ELi2ELi4ENS5_IJNS4_1CILi2EEENSA_ILi4EEENSA_ILi1EEEEEEEENS5_IJNSA_ILi256EEENSA_ILi64EEENSA_ILi128EEEEEENS_10bfloat16_tENS5_IJlSD_lEEESK_SL_NS4_8TiledMMAINS4_8MMA_AtomIJNS4_26SM100_MMA_F16BF16_2x1SM_SSISK_SK_fLi256ELi64ELNS4_4UMMA5MajorE0ELSQ_0ELNSP_7ScaleInE0ELSR_0EEEEEENS4_6LayoutINS5_IJSD_SD_SD_EEENS5_IJNSA_ILi0EEESW_SW_EEEEENS5_IJNS4_10UnderscoreESZ_SZ_EEEEENS4_28SM100_TMA_2SM_LOAD_MULTICASTENS4_14ComposedLayoutINS4_7SwizzleILi3ELi4ELi3EEENS4_18smem_ptr_flag_bitsILi16EEENSU_INS5_IJNSA_ILi8EEESH_EEENS5_IJSH_SD_EEEEEEEvNS4_8identityENS4_18SM100_TMA_2SM_LOADES1C_vS1D_EENS_8epilogue10collective18CollectiveEpilogueINS1G_23Sm100TmaWarpSpecializedILi3ELi2ELi32ELb1ELb0EEEJNS5_IJSI_SH_SI_EEENS5_IJNSU_ISI_SD_EENSU_INSA_ILi32EEESD_EEEEESK_SL_SK_SL_NS1G_6fusion15FusionCallbacksIS1K_NS1Q_17LinearCombinationISK_fSK_fLNS_15FloatRoundStyleE2EEES1L_S1P_JEEENS4_5SM1004TMEM4LOAD26SM100_TMEM_LOAD_32dp32b32xENS4_13SM90_TMA_LOADENS13_INS14_ILi2ELi4ELi3EEES17_NSU_INS5_IJS18_S1N_EEENS5_IJS1N_SD_EEEEEEENS4_39AutoVectorizingCopyWithAssumedAlignmentILi128EEENS4_14SM90_TMA_STOREES25_S27_S27_EEEvvEEEEvNT_6ParamsE --------------------------
	.section	.nv.info._ZN7cutlass13device_kernelINS_4gemm6kernel13GemmUniversalIN4cute5tupleIJiiiiEEENS1_10collective13CollectiveMmaINS1_35MainloopSm100TmaUmmaWarpSpecializedILi5ELi2ELi4ENS5_IJNS4_1CILi2EEENSA_ILi4EEENSA_ILi1EEEEEEEENS5_IJNSA_ILi256EEENSA_ILi64EEENSA_ILi128EEEEEENS_10bfloat16_tENS5_IJlSD_lEEESK_SL_NS4_8TiledMMAINS4_8MMA_AtomIJNS4_26SM100_MMA_F16BF16_2x1SM_SSISK_SK_fLi256ELi64ELNS4_4UMMA5MajorE0ELSQ_0ELNSP_7ScaleInE0ELSR_0EEEEEENS4_6LayoutINS5_IJSD_SD_SD_EEENS5_IJNSA_ILi0EEESW_SW_EEEEENS5_IJNS4_10UnderscoreESZ_SZ_EEEEENS4_28SM100_TMA_2SM_LOAD_MULTICASTENS4_14ComposedLayoutINS4_7SwizzleILi3ELi4ELi3EEENS4_18smem_ptr_flag_bitsILi16EEENSU_INS5_IJNSA_ILi8EEESH_EEENS5_IJSH_SD_EEEEEEEvNS4_8identityENS4_18SM100_TMA_2SM_LOADES1C_vS1D_EENS_8epilogue10collective18CollectiveEpilogueINS1G_23Sm100TmaWarpSpecializedILi3ELi2ELi32ELb1ELb0EEEJNS5_IJSI_SH_SI_EEENS5_IJNSU_ISI_SD_EENSU_INSA_ILi32EEESD_EEEEESK_SL_SK_SL_NS1G_6fusion15FusionCallbacksIS1K_NS1Q_17LinearCombinationISK_fSK_fLNS_15FloatRoundStyleE2EEES1L_S1P_JEEENS4_5SM1004TMEM4LOAD26SM100_TMEM_LOAD_32dp32b32xENS4_13SM90_TMA_LOADENS13_INS14_ILi2ELi4ELi3EEES17_NSU_INS5_IJS18_S1N_EEENS5_IJS1N_SD_EEEEEEENS4_39AutoVectorizingCopyWithAssumedAlignmentILi128EEENS4_14SM90_TMA_STOREES25_S27_S27_EEEvvEEEEvNT_6ParamsE,"",@"SHT_CUDA_INFO"
	.sectionflags	@""
	.align	4


	//----- nvinfo : EIATTR_CUDA_API_VERSION
	.align		4
        /*0000*/ 	.byte	0x04, 0x37
        /*0002*/ 	.short	(.L_31 - .L_30)
.L_30:
        /*0004*/ 	.word	0x00000082


	//----- nvinfo : EIATTR_KPARAM_INFO
	.align		4
.L_31:
        /*0008*/ 	.byte	0x04, 0x17
        /*000a*/ 	.short	(.L_33 - .L_32)
.L_32:
        /*000c*/ 	.word	0x00000000
        /*0010*/ 	.short	0x0000
        /*0012*/ 	.short	0x0000
        /*0014*/ 	.byte	0x00, 0xf0, 0x01, 0x20


	//----- nvinfo : EIATTR_AT_ENTRY_FRAGMENTS
	.align		4
.L_33:
        /*0018*/ 	.byte	0x04, 0x4f
        /*001a*/ 	.short	(.L_35 - .L_34)


	//   ....[0]....
.L_34:
        /*001c*/ 	.word	0x00000007


	//----- nvinfo : EIATTR_RESERVED_SMEM_USED
	.align		4
.L_35:
        /*0020*/ 	.byte	0x01, 0x41
	.zero		2


	//----- nvinfo : EIATTR_SPARSE_MMA_MASK
	.align		4
        /*0024*/ 	.byte	0x03, 0x50
        /*0026*/ 	.short	0x0000


	//----- nvinfo : EIATTR_TCGEN05_2CTA_USED
	.align		4
        /*0028*/ 	.byte	0x01, 0x52
	.zero		2


	//----- nvinfo : EIATTR_MAXREG_COUNT
	.align		4
        /*002c*/ 	.byte	0x03, 0x1b
        /*002e*/ 	.short	0x00ff


	//----- nvinfo : EIATTR_NUM_BARRIERS
	.align		4
        /*0030*/ 	.byte	0x02, 0x4c
        /*0032*/ 	.byte	0x07
	.zero		1


	//----- nvinfo : EIATTR_EXTERNS
	.align		4
        /*0034*/ 	.byte	0x04, 0x0f
        /*0036*/ 	.short	(.L_37 - .L_36)


	//   ....[0]....
	.align		4
.L_36:
        /*0038*/ 	.word	index@(__assertfail)


	//----- nvinfo : EIATTR_MERCURY_ISA_VERSION
	.align		4
.L_37:
        /*003c*/ 	.byte	0x03, 0x5f
        /*003e*/ 	.short	0x0101


	//----- nvinfo : EIATTR_INT_WARP_WIDE_INSTR_OFFSETS
	.align		4
        /*0040*/ 	.byte	0x04, 0x31
        /*0042*/ 	.short	(.L_39 - .L_38)


	//   ....[0]....
.L_38:
        /*0044*/ 	.word	0x00000d60


	//   ....[1]....
        /*0048*/ 	.word	0x00000e00


	//   ....[2]....
        /*004c*/ 	.word	0x00004790


	//   ....[3]....
        /*0050*/ 	.word	0x000047b0


	//   ....[4]....
        /*0054*/ 	.word	0x000047e0


	//   ....[5]....
        /*0058*/ 	.word	0x000053b0


	//   ....[6]....
        /*005c*/ 	.word	0x00005430


	//   ....[7]....
        /*0060*/ 	.word	0x00005530


	//   ....[8]....
        /*0064*/ 	.word	0x00005640


	//----- nvinfo : EIATTR_COOP_GROUP_MASK_REGIDS
	.align		4
.L_39:
        /*0068*/ 	.byte	0x04, 0x29
        /*006a*/ 	.short	(.L_41 - .L_40)


	//   ....[0]....
.L_40:
        /*006c*/ 	.word	0xffffffff


	//   ....[1]....
        /*0070*/ 	.word	0xffffffff


	//   ....[2]....
        /*0074*/ 	.word	0xffffffff


	//   ....[3]....
        /*0078*/ 	.word	0xffffffff


	//   ....[4]....
        /*007c*/ 	.word	0xffffffff


	//   ....[5]....
        /*0080*/ 	.word	0xffffffff


	//   ....[6]....
        /*0084*/ 	.word	0xffffffff


	//   ....[7]....
        /*0088*/ 	.word	0xffffffff


	//   ....[8]....
        /*008c*/ 	.word	0xffffffff


	//   ....[9]....
        /*0090*/ 	.word	0xffffffff


	//   ....[10]....
        /*0094*/ 	.word	0xffffffff


	//   ....[11]....
        /*0098*/ 	.word	0xffffffff


	//   ....[12]....
        /*009c*/ 	.word	0xffffffff


	//   ....[13]....
        /*00a0*/ 	.word	0xffffffff


	//----- nvinfo : EIATTR_COOP_GROUP_INSTR_OFFSETS
	.align		4
.L_41:
        /*00a4*/ 	.byte	0x04, 0x28
        /*00a6*/ 	.short	(.L_43 - .L_42)


	//   ....[0]....
.L_42:
        /*00a8*/ 	.word	0x000000b0


	//   ....[1]....
        /*00ac*/ 	.word	0x00000510


	//   ....[2]....
        /*00b0*/ 	.word	0x000006f0


	//   ....[3]....
        /*00b4*/ 	.word	0x00000860


	//   ....[4]....
        /*00b8*/ 	.word	0x00000950


	//   ....[5]....
        /*00bc*/ 	.word	0x00000ab0


	//   ....[6]....
        /*00c0*/ 	.word	0x00000c40


	//   ....[7]....
        /*00c4*/ 	.word	0x00000e80


	//   ....[8]....
        /*00c8*/ 	.word	0x00002460


	//   ....[9]....
        /*00cc*/ 	.word	0x000033b0


	//   ....[10]....
        /*00d0*/ 	.word	0x00003880


	//   ....[11]....
        /*00d4*/ 	.word	0x000038b0


	//   ....[12]....
        /*00d8*/ 	.word	0x00004690


	//   ....[13]....
        /*00dc*/ 	.word	0x000048a0


	//----- nvinfo : EIATTR_VRC_CTA_INIT_COUNT
	.align		4
.L_43:
        /*00e0*/ 	.byte	0x02, 0x4a
        /*00e2*/ 	.byte	0x80
	.zero		1


	//----- nvinfo : EIATTR_SYSCALL_OFFSETS
	.align		4
        /*00e4*/ 	.byte	0x04, 0x46
        /*00e6*/ 	.short	(.L_45 - .L_44)


	//   ....[0]....
.L_44:
        /*00e8*/ 	.word	0x00006320


	//   ....[1]....
        /*00ec*/ 	.word	0x00006410


	//   ....[2]....
        /*00f0*/ 	.word	0x00006c40


	//   ....[3]....
        /*00f4*/ 	.word	0x00007910


	//----- nvinfo : EIATTR_MBARRIER_INSTR_OFFSETS
	.align		4
.L_45:
        /*00f8*/ 	.byte	0x04, 0x39
        /*00fa*/ 	.short	(.L_47 - .L_46)


	//   ....[0]....
.L_46:
        /*00fc*/ 	.word	0x00000640
        /*0100*/ 	.word	0x000000ff
        /*0104*/ 	.word	0x00000000
        /*0108*/ 	.short	0x0100
        /*010a*/ 	.byte	0x04
	.zero		1


	//   ....[1]....
        /*010c*/ 	.word	0x00000650
        /*0110*/ 	.word	0x000000ff
        /*0114*/ 	.word	0x00000028
        /*0118*/ 	.short	0x0100
        /*011a*/ 	.byte	0x04
	.zero		1


	//   ....[2]....
        /*011c*/ 	.word	0x00000660
        /*0120*/ 	.word	0x000000ff
        /*0124*/ 	.word	0x00000008
        /*0128*/ 	.short	0x0100
        /*012a*/ 	.byte	0x04
	.zero		1


	//   ....[3]....
        /*012c*/ 	.word	0x00000670
        /*0130*/ 	.word	0x000000ff
        /*0134*/ 	.word	0x00000030
        /*0138*/ 	.short	0x0100
        /*013a*/ 	.byte	0x04
	.zero		1


	//   ....[4]....
        /*013c*/ 	.word	0x00000680
        /*0140*/ 	.word	0x000000ff
        /*0144*/ 	.word	0x00000010
        /*0148*/ 	.short	0x0100
        /*014a*/ 	.byte	0x04
	.zero		1


	//   ....[5]....
        /*014c*/ 	.word	0x00000690
        /*0150*/ 	.word	0x000000ff
        /*0154*/ 	.word	0x00000038
        /*0158*/ 	.short	0x0100
        /*015a*/ 	.byte	0x04
	.zero		1


	//   ....[6]....
        /*015c*/ 	.word	0x000006a0
        /*0160*/ 	.word	0x000000ff
        /*0164*/ 	.word	0x00000018
        /*0168*/ 	.short	0x0100
        /*016a*/ 	.byte	0x04
	.zero		1


	//   ....[7]....
        /*016c*/ 	.word	0x000006b0
        /*0170*/ 	.word	0x000000ff
        /*0174*/ 	.word	0x00000040
        /*0178*/ 	.short	0x0100
        /*017a*/ 	.byte	0x04
	.zero		1


	//   ....[8]....
        /*017c*/ 	.word	0x000006c0
        /*0180*/ 	.word	0x000000ff
        /*0184*/ 	.word	0x00000020
        /*0188*/ 	.short	0x0100
        /*018a*/ 	.byte	0x04
	.zero		1


	//   ....[9]....
        /*018c*/ 	.word	0x000006d0
        /*0190*/ 	.word	0x000000ff
        /*0194*/ 	.word	0x00000048
        /*0198*/ 	.short	0x0100
        /*019a*/ 	.byte	0x04
	.zero		1


	//   ....[10]....
        /*019c*/ 	.word	0x000007f0
        /*01a0*/ 	.word	0x000000ff
        /*01a4*/ 	.word	0x00000050
        /*01a8*/ 	.short	0x0100
        /*01aa*/ 	.byte	0x04
	.zero		1


	//   ....[11]....
        /*01ac*/ 	.word	0x00000800
        /*01b0*/ 	.word	0x000000ff
        /*01b4*/ 	.word	0x00000068
        /*01b8*/ 	.short	0x0100
        /*01ba*/ 	.byte	0x04
	.zero		1


	//   ....[12]....
        /*01bc*/ 	.word	0x00000810
        /*01c0*/ 	.word	0x000000ff
        /*01c4*/ 	.word	0x00000058
        /*01c8*/ 	.short	0x0100
        /*01ca*/ 	.byte	0x04
	.zero		1


	//   ....[13]....
        /*01cc*/ 	.word	0x00000820
        /*01d0*/ 	.word	0x000000ff
        /*01d4*/ 	.word	0x00000070
        /*01d8*/ 	.short	0x0100
        /*01da*/ 	.byte	0x04
	.zero		1


	//   ....[14]....
        /*01dc*/ 	.word	0x00000830
        /*01e0*/ 	.word	0x000000ff
        /*01e4*/ 	.word	0x00000060
        /*01e8*/ 	.short	0x0100
        /*01ea*/ 	.byte	0x04
	.zero		1


	//   ....[15]....
        /*01ec*/ 	.word	0x00000840
        /*01f0*/ 	.word	0x000000ff
        /*01f4*/ 	.word	0x00000078
        /*01f8*/ 	.short	0x0100
        /*01fa*/ 	.byte	0x04
	.zero		1


	//   ....[16]....
        /*01fc*/ 	.word	0x00000920
        /*0200*/ 	.word	0x000000ff
        /*0204*/ 	.word	0x00000080
        /*0208*/ 	.short	0x0100
        /*020a*/ 	.byte	0x06
	.zero		1


	//   ....[17]....
        /*020c*/ 	.word	0x00000930
        /*0210*/ 	.word	0x000000ff
        /*0214*/ 	.word	0x00000088
        /*0218*/ 	.short	0x0100
        /*021a*/ 	.byte	0x06
	.zero		1


	//   ....[18]....
        /*021c*/ 	.word	0x00000a60
        /*0220*/ 	.word	0x000000ff
        /*0224*/ 	.word	0x00000090
        /*0228*/ 	.short	0x0100
        /*022a*/ 	.byte	0x06
	.zero		1


	//   ....[19]....
        /*022c*/ 	.word	0x00000a70
        /*0230*/ 	.word	0x000000ff
        /*0234*/ 	.word	0x000000a0
        /*0238*/ 	.short	0x0100
        /*023a*/ 	.byte	0x06
	.zero		1


	//   ....[20]....
        /*023c*/ 	.word	0x00000a80
        /*0240*/ 	.word	0x000000ff
        /*0244*/ 	.word	0x00000098
        /*0248*/ 	.short	0x0100
        /*024a*/ 	.byte	0x06
	.zero		1


	//   ....[21]....
        /*024c*/ 	.word	0x00000a90
        /*0250*/ 	.word	0x000000ff
        /*0254*/ 	.word	0x000000a8
        /*0258*/ 	.short	0x0100
        /*025a*/ 	.byte	0x06
	.zero		1


	//   ....[22]....
        /*025c*/ 	.word	0x00000bb0
        /*0260*/ 	.word	0x000000ff
        /*0264*/ 	.word	0x000000b0
        /*0268*/ 	.short	0x0100
        /*026a*/ 	.byte	0x04
	.zero		1


	//   ....[23]....
        /*026c*/ 	.word	0x00000bc0
        /*0270*/ 	.word	0x000000ff
        /*0274*/ 	.word	0x000000d0
        /*0278*/ 	.short	0x0100
        /*027a*/ 	.byte	0x04
	.zero		1


	//   ....[24]....
        /*027c*/ 	.word	0x00000bd0
        /*0280*/ 	.word	0x000000ff
        /*0284*/ 	.word	0x000000b8
        /*0288*/ 	.short	0x0100
        /*028a*/ 	.byte	0x04
	.zero		1


	//   ....[25]....
        /*028c*/ 	.word	0x00000be0
        /*0290*/ 	.word	0x000000ff
        /*0294*/ 	.word	0x000000d8
        /*0298*/ 	.short	0x0100
        /*029a*/ 	.byte	0x04
	.zero		1


	//   ....[26]....
        /*029c*/ 	.word	0x00000bf0
        /*02a0*/ 	.word	0x000000ff
        /*02a4*/ 	.word	0x000000c0
        /*02a8*/ 	.short	0x0100
        /*02aa*/ 	.byte	0x04
	.zero		1


	//   ....[27]....
        /*02ac*/ 	.word	0x00000c00
        /*02b0*/ 	.word	0x000000ff
        /*02b4*/ 	.word	0x000000e0
        /*02b8*/ 	.short	0x0100
        /*02ba*/ 	.byte	0x04
	.zero		1


	//   ....[28]....
        /*02bc*/ 	.word	0x00000c10
        /*02c0*/ 	.word	0x000000ff
        /*02c4*/ 	.word	0x000000c8
        /*02c8*/ 	.short	0x0100
        /*02ca*/ 	.byte	0x04
	.zero		1


	//   ....[29]....
        /*02cc*/ 	.word	0x00000c20
        /*02d0*/ 	.word	0x000000ff
        /*02d4*/ 	.word	0x000000e8
        /*02d8*/ 	.short	0x0100
        /*02da*/ 	.byte	0x04
	.zero		1


	//   ....[30]....
        /*02dc*/ 	.word	0x00000d10
        /*02e0*/ 	.word	0x000000ff
        /*02e4*/ 	.word	0x000000f0
        /*02e8*/ 	.short	0x0100
        /*02ea*/ 	.byte	0x04
	.zero		1


	//   ....[31]....
        /*02ec*/ 	.word	0x00000d20
        /*02f0*/ 	.word	0x000000ff
        /*02f4*/ 	.word	0x00000100
        /*02f8*/ 	.short	0x0100
        /*02fa*/ 	.byte	0x04
	.zero		1


	//   ....[32]....
        /*02fc*/ 	.word	0x00000d30
        /*0300*/ 	.word	0x000000ff
        /*0304*/ 	.word	0x000000f8
        /*0308*/ 	.short	0x0100
        /*030a*/ 	.byte	0x04
	.zero		1


	//   ....[33]....
        /*030c*/ 	.word	0x00000d40
        /*0310*/ 	.word	0x000000ff
        /*0314*/ 	.word	0x00000108
        /*0318*/ 	.short	0x0100
        /*031a*/ 	.byte	0x04
	.zero		1


	//   ....[34]....
        /*031c*/ 	.word	0x00000e40
        /*0320*/ 	.word	0x000000ff
        /*0324*/ 	.word	0x00000110
        /*0328*/ 	.short	0x0100
        /*032a*/ 	.byte	0x06
	.zero		1


	//   ....[35]....
        /*032c*/ 	.word	0x00001ab0
        /*0330*/ 	.word	0x00000003
        /*0334*/ 	.word	0x00000100
        /*0338*/ 	.short	0x010a
        /*033a*/ 	.byte	0xff
	.zero		1


	//   ....[36]....
        /*033c*/ 	.word	0x00001ae0
        /*0340*/ 	.word	0x00000003
        /*0344*/ 	.word	0x000000f0
        /*0348*/ 	.short	0x0101
        /*034a*/ 	.byte	0xff
	.zero		1


	//   ....[37]....
        /*034c*/ 	.word	0x00001ba0
        /*0350*/ 	.word	0x000000ff
        /*0354*/ 	.word	0x00000028
        /*0358*/ 	.short	0x010a
        /*035a*/ 	.byte	0x04
	.zero		1


	//   ....[38]....
        /*035c*/ 	.word	0x00001c70
        /*0360*/ 	.word	0x000000ff
        /*0364*/ 	.word	0x00000028
        /*0368*/ 	.short	0x010a
        /*036a*/ 	.byte	0x21
	.zero		1


	//   ....[39]....
        /*036c*/ 	.word	0x00001e20
        /*0370*/ 	.word	0x000000ff
        /*0374*/ 	.word	0x00000028
        /*0378*/ 	.short	0x010a
        /*037a*/ 	.byte	0x05
	.zero		1


	//   ....[40]....
        /*037c*/ 	.word	0x00002000
        /*0380*/ 	.word	0x000000ff
        /*0384*/ 	.word	0x00000088
        /*0388*/ 	.short	0x0101
        /*038a*/ 	.byte	0x0e
	.zero		1


	//   ....[41]....
        /*038c*/ 	.word	0x00002020
        /*0390*/ 	.word	0x000000ff
        /*0394*/ 	.word	0x00000028
        /*0398*/ 	.short	0x010a
        /*039a*/ 	.byte	0x04
	.zero		1


	//   ....[42]....
        /*039c*/ 	.word	0x000020a0
        /*03a0*/ 	.word	0x000000ff
        /*03a4*/ 	.word	0x00000028
        /*03a8*/ 	.short	0x010a
        /*03aa*/ 	.byte	0x07
	.zero		1


	//   ....[43]....
        /*03ac*/ 	.word	0x000021e0
        /*03b0*/ 	.word	0x000000ff
        /*03b4*/ 	.word	0x00000028
        /*03b8*/ 	.short	0x010a
        /*03ba*/ 	.byte	0x04
	.zero		1


	//   ....[44]....
        /*03bc*/ 	.word	0x00002490
        /*03c0*/ 	.word	0x00000003
        /*03c4*/ 	.word	0x00000090
        /*03c8*/ 	.short	0x010a
        /*03ca*/ 	.byte	0xff
	.zero		1


	//   ....[45]....
        /*03cc*/ 	.word	0x000025e0
        /*03d0*/ 	.word	0x00000000
        /*03d4*/ 	.word	0x00000000
        /*03d8*/ 	.short	0x0101
        /*03da*/ 	.byte	0xff
	.zero		1


	//   ....[46]....
        /*03dc*/ 	.word	0x00002ba0
        /*03e0*/ 	.word	0x000000ff
        /*03e4*/ 	.word	0x00000000
        /*03e8*/ 	.short	0x010a
        /*03ea*/ 	.byte	0x04
	.zero		1


	//   ....[47]....
        /*03ec*/ 	.word	0x00002c30
        /*03f0*/ 	.word	0x000000ff
        /*03f4*/ 	.word	0x00000000
        /*03f8*/ 	.short	0x010a
        /*03fa*/ 	.byte	0x05
	.zero		1


	//   ....[48]....
        /*03fc*/ 	.word	0x00002cc0
        /*0400*/ 	.word	0x000000ff
        /*0404*/ 	.word	0x00000000
        /*0408*/ 	.short	0x010a
        /*040a*/ 	.byte	0x05
	.zero		1


	//   ....[49]....
        /*040c*/ 	.word	0x00002d50
        /*0410*/ 	.word	0x000000ff
        /*0414*/ 	.word	0x00000000
        /*0418*/ 	.short	0x010a
        /*041a*/ 	.byte	0x05
	.zero		1


	//   ....[50]....
        /*041c*/ 	.word	0x00002df0
        /*0420*/ 	.word	0x00000000
        /*0424*/ 	.word	0x00000000
        /*0428*/ 	.short	0x010a
        /*042a*/ 	.byte	0xff
	.zero		1


	//   ....[51]....
        /*042c*/ 	.word	0x00002f10
        /*0430*/ 	.word	0x00000002
        /*0434*/ 	.word	0x000000f0
        /*0438*/ 	.short	0x010a
        /*043a*/ 	.byte	0xff
	.zero		1


	//   ....[52]....
        /*043c*/ 	.word	0x00002f70
        /*0440*/ 	.word	0x00000004
        /*0444*/ 	.word	0x00000000
        /*0448*/ 	.short	0x0101
        /*044a*/ 	.byte	0xff
	.zero		1


	//   ....[53]....
        /*044c*/ 	.word	0x00002f90
        /*0450*/ 	.word	0x000000ff
        /*0454*/ 	.word	0x000000a0
        /*0458*/ 	.short	0x010a
        /*045a*/ 	.byte	0x04
	.zero		1


	//   ....[54]....
        /*045c*/ 	.word	0x000030b0
        /*0460*/ 	.word	0x00000002
        /*0464*/ 	.word	0x00000090
        /*0468*/ 	.short	0x010a
        /*046a*/ 	.byte	0xff
	.zero		1


	//   ....[55]....
        /*046c*/ 	.word	0x000031c0
        /*0470*/ 	.word	0x00000002
        /*0474*/ 	.word	0x00000000
        /*0478*/ 	.short	0x0101
        /*047a*/ 	.byte	0xff
	.zero		1


	//   ....[56]....
        /*047c*/ 	.word	0x00003250
        /*0480*/ 	.word	0x000000ff
        /*0484*/ 	.word	0x000000a0
        /*0488*/ 	.short	0x0106
        /*048a*/ 	.byte	0x04
	.zero		1


	//   ....[57]....
        /*048c*/ 	.word	0x00003270
        /*0490*/ 	.word	0x000000ff
        /*0494*/ 	.word	0x000000a0
        /*0498*/ 	.short	0x010a
        /*049a*/ 	.byte	0x04
	.zero		1


	//   ....[58]....
        /*049c*/ 	.word	0x00003300
        /*04a0*/ 	.word	0x000000ff
        /*04a4*/ 	.word	0x000000a0
        /*04a8*/ 	.short	0x0106
        /*04aa*/ 	.byte	0x07
	.zero		1


	//   ....[59]....
        /*04ac*/ 	.word	0x00003340
        /*04b0*/ 	.word	0x00000000
        /*04b4*/ 	.word	0x000000a0
        /*04b8*/ 	.short	0x010a
        /*04ba*/ 	.byte	0xff
	.zero		1


	//   ....[60]....
        /*04bc*/ 	.word	0x00003580
        /*04c0*/ 	.word	0x000000ff
        /*04c4*/ 	.word	0x00000008
        /*04c8*/ 	.short	0x010a
        /*04ca*/ 	.byte	0x05
	.zero		1


	//   ....[61]....
        /*04cc*/ 	.word	0x000035a0
        /*04d0*/ 	.word	0x000000ff
        /*04d4*/ 	.word	0x00000008
        /*04d8*/ 	.short	0x010a
        /*04da*/ 	.byte	0x05
	.zero		1


	//   ....[62]....
        /*04dc*/ 	.word	0x00003730
        /*04e0*/ 	.word	0x000000ff
        /*04e4*/ 	.word	0x00000008
        /*04e8*/ 	.short	0x010a
        /*04ea*/ 	.byte	0x05
	.zero		1


	//   ....[63]....
        /*04ec*/ 	.word	0x00003750
        /*04f0*/ 	.word	0x000000ff
        /*04f4*/ 	.word	0x00000008
        /*04f8*/ 	.short	0x010a
        /*04fa*/ 	.byte	0x05
	.zero		1


	//   ....[64]....
        /*04fc*/ 	.word	0x00003810
        /*0500*/ 	.word	0x000000ff
        /*0504*/ 	.word	0x00000000
        /*0508*/ 	.short	0x0101
        /*050a*/ 	.byte	0x04
	.zero		1


	//   ....[65]....
        /*050c*/ 	.word	0x00003bd0
        /*0510*/ 	.word	0x00000000
        /*0514*/ 	.word	0x00000090
        /*0518*/ 	.short	0x010a
        /*051a*/ 	.byte	0xff
	.zero		1


	//   ....[66]....
        /*051c*/ 	.word	0x00003c90
        /*0520*/ 	.word	0x00000000
        /*0524*/ 	.word	0x00000000
        /*0528*/ 	.short	0x0101
        /*052a*/ 	.byte	0xff
	.zero		1


	//   ....[67]....
        /*052c*/ 	.word	0x00003d50
        /*0530*/ 	.word	0x000000ff
        /*0534*/ 	.word	0x00000000
        /*0538*/ 	.short	0x010a
        /*053a*/ 	.byte	0x04
	.zero		1


	//   ....[68]....
        /*053c*/ 	.word	0x00003d60
        /*0540*/ 	.word	0x000000ff
        /*0544*/ 	.word	0x000000d0
        /*0548*/ 	.short	0x010a
        /*054a*/ 	.byte	0x2e
	.zero		1


	//   ....[69]....
        /*054c*/ 	.word	0x00003e10
        /*0550*/ 	.word	0x000000ff
        /*0554*/ 	.word	0x00000000
        /*0558*/ 	.short	0x010a
        /*055a*/ 	.byte	0x07
	.zero		1


	//   ....[70]....
        /*055c*/ 	.word	0x00003f40
        /*0560*/ 	.word	0x000000ff
        /*0564*/ 	.word	0x00000000
        /*0568*/ 	.short	0x010a
        /*056a*/ 	.byte	0x04
	.zero		1


	//   ....[71]....
        /*056c*/ 	.word	0x00004380
        /*0570*/ 	.word	0x000000ff
        /*0574*/ 	.word	0x00000000
        /*0578*/ 	.short	0x010a
        /*057a*/ 	.byte	0x04
	.zero		1


	//   ....[72]....
        /*057c*/ 	.word	0x00004410
        /*0580*/ 	.word	0x000000ff
        /*0584*/ 	.word	0x00000000
        /*0588*/ 	.short	0x010a
        /*058a*/ 	.byte	0x05
	.zero		1


	//   ....[73]....
        /*058c*/ 	.word	0x000044a0
        /*0590*/ 	.word	0x000000ff
        /*0594*/ 	.word	0x00000000
        /*0598*/ 	.short	0x010a
        /*059a*/ 	.byte	0x05
	.zero		1


	//   ....[74]....
        /*059c*/ 	.word	0x00004540
        /*05a0*/ 	.word	0x00000000
        /*05a4*/ 	.word	0x00000000
        /*05a8*/ 	.short	0x010a
        /*05aa*/ 	.byte	0xff
	.zero		1


	//   ....[75]....
        /*05ac*/ 	.word	0x00004580
        /*05b0*/ 	.word	0x00000000
        /*05b4*/ 	.word	0x00000000
        /*05b8*/ 	.short	0x010a
        /*05ba*/ 	.byte	0xff
	.zero		1


	//   ....[76]....
        /*05bc*/ 	.word	0x000045f0
        /*05c0*/ 	.word	0x000000ff
        /*05c4*/ 	.word	0x00000000
        /*05c8*/ 	.short	0x0101
        /*05ca*/ 	.byte	0x04
	.zero		1


	//   ....[77]....
        /*05cc*/ 	.word	0x00004630
        /*05d0*/ 	.word	0x000000ff
        /*05d4*/ 	.word	0x00000110
        /*05d8*/ 	.short	0x010a
        /*05da*/ 	.byte	0x29
	.zero		1


	//   ....[78]....
        /*05dc*/ 	.word	0x00004680
        /*05e0*/ 	.word	0x000000ff
        /*05e4*/ 	.word	0x00000000
        /*05e8*/ 	.short	0x0101
        /*05ea*/ 	.byte	0x04
	.zero		1


	//   ....[79]....
        /*05ec*/ 	.word	0x00004ae0
        /*05f0*/ 	.word	0x0000000c
        /*05f4*/ 	.word	0x00000090
        /*05f8*/ 	.short	0x010a
        /*05fa*/ 	.byte	0xff
	.zero		1


	//   ....[80]....
        /*05fc*/ 	.word	0x00004c50
        /*0600*/ 	.word	0x00000000
        /*0604*/ 	.word	0x00000000
        /*0608*/ 	.short	0x0101
        /*060a*/ 	.byte	0xff
	.zero		1


	//   ....[81]....
        /*060c*/ 	.word	0x000050d0
        /*0610*/ 	.word	0x000000ff
        /*0614*/ 	.word	0x00000088
        /*0618*/ 	.short	0x010a
        /*061a*/ 	.byte	0x18
	.zero		1


	//   ....[82]....
        /*061c*/ 	.word	0x00005290
        /*0620*/ 	.word	0x000000ff
        /*0624*/ 	.word	0x00000068
        /*0628*/ 	.short	0x010a
        /*062a*/ 	.byte	0x04
	.zero		1


	//   ....[83]....
        /*062c*/ 	.word	0x00005460
        /*0630*/ 	.word	0x000000ff
        /*0634*/ 	.word	0x00000050
        /*0638*/ 	.short	0x010b
        /*063a*/ 	.byte	0x04
	.zero		1


	//   ....[84]....
        /*063c*/ 	.word	0x00005470
        /*0640*/ 	.word	0x000000ff
        /*0644*/ 	.word	0x00000000
        /*0648*/ 	.short	0x0101
        /*064a*/ 	.byte	0x14
	.zero		1


	//   ....[85]....
        /*064c*/ 	.word	0x00005480
        /*0650*/ 	.word	0x000000ff
        /*0654*/ 	.word	0x00000068
        /*0658*/ 	.short	0x010a
        /*065a*/ 	.byte	0x05
	.zero		1


	//   ....[86]....
        /*065c*/ 	.word	0x00005670
        /*0660*/ 	.word	0x000000ff
        /*0664*/ 	.word	0x00000050
        /*0668*/ 	.short	0x010b
        /*066a*/ 	.byte	0x05
	.zero		1


	//   ....[87]....
        /*066c*/ 	.word	0x00005680
        /*0670*/ 	.word	0x000000ff
        /*0674*/ 	.word	0x00000000
        /*0678*/ 	.short	0x0101
        /*067a*/ 	.byte	0x04
	.zero		1


	//   ....[88]....
        /*067c*/ 	.word	0x00005720
        /*0680*/ 	.word	0x000000ff
        /*0684*/ 	.word	0x00000000
        /*0688*/ 	.short	0x010a
        /*068a*/ 	.byte	0x04
	.zero		1


	//   ....[89]....
        /*068c*/ 	.word	0x000057b0
        /*0690*/ 	.word	0x000000ff
        /*0694*/ 	.word	0x00000000
        /*0698*/ 	.short	0x010a
        /*069a*/ 	.byte	0x05
	.zero		1


	//   ....[90]....
        /*069c*/ 	.word	0x00005850
        /*06a0*/ 	.word	0x00000000
        /*06a4*/ 	.word	0x00000000
        /*06a8*/ 	.short	0x010a
        /*06aa*/ 	.byte	0xff
	.zero		1


	//   ....[91]....
        /*06ac*/ 	.word	0x00005b90
        /*06b0*/ 	.word	0x00000000
        /*06b4*/ 	.word	0x00000090
        /*06b8*/ 	.short	0x010a
        /*06ba*/ 	.byte	0xff
	.zero		1


	//   ....[92]....
        /*06bc*/ 	.word	0x00005c60
        /*06c0*/ 	.word	0x00000000
        /*06c4*/ 	.word	0x00000000
        /*06c8*/ 	.short	0x0101
        /*06ca*/ 	.byte	0xff
	.zero		1


	//   ....[93]....
        /*06cc*/ 	.word	0x000068a0
        /*06d0*/ 	.word	0x00000000
        /*06d4*/ 	.word	0x00000050
        /*06d8*/ 	.short	0x010a
        /*06da*/ 	.byte	0xff
	.zero		1


	//   ....[94]....
        /*06dc*/ 	.word	0x00006900
        /*06e0*/ 	.word	0x0000005c
        /*06e4*/ 	.word	0x000000b0
        /*06e8*/ 	.short	0x010a
        /*06ea*/ 	.byte	0xff
	.zero		1


	//   ....[95]....
        /*06ec*/ 	.word	0x000069f0
        /*06f0*/ 	.word	0x00000000
        /*06f4*/ 	.word	0x00000050
        /*06f8*/ 	.short	0x010a
        /*06fa*/ 	.byte	0xff
	.zero		1


	//   ....[96]....
        /*06fc*/ 	.word	0x00006b20
        /*0700*/ 	.word	0x0000005c
        /*0704*/ 	.word	0x000000b0
        /*0708*/ 	.short	0x010a
        /*070a*/ 	.byte	0xff
	.zero		1


	//   ....[97]....
        /*070c*/ 	.word	0x00007650
        /*0710*/ 	.word	0x00000000
        /*0714*/ 	.word	0x00000000
        /*0718*/ 	.short	0x0101
        /*071a*/ 	.byte	0xff
	.zero		1


	//   ....[98]....
        /*071c*/ 	.word	0x00007660
        /*0720*/ 	.word	0x00000002
        /*0724*/ 	.word	0x00000050
        /*0728*/ 	.short	0x010a
        /*072a*/ 	.byte	0xff
	.zero		1


	//   ....[99]....
        /*072c*/ 	.word	0x00007730
        /*0730*/ 	.word	0x00000002
        /*0734*/ 	.word	0x00000050
        /*0738*/ 	.short	0x010a
        /*073a*/ 	.byte	0xff
	.zero		1


	//   ....[100]....
        /*073c*/ 	.word	0x00007bb0
        /*0740*/ 	.word	0x0000005c
        /*0744*/ 	.word	0x00000000
        /*0748*/ 	.short	0x0101
        /*074a*/ 	.byte	0xff
	.zero		1


	//   ....[101]....
        /*074c*/ 	.word	0x000083d0
        /*0750*/ 	.word	0x00000002
        /*0754*/ 	.word	0x00000000
        /*0758*/ 	.short	0x0101
        /*075a*/ 	.byte	0xff
	.zero		1


	//   ....[102]....
        /*075c*/ 	.word	0x00008690
        /*0760*/ 	.word	0x000000ff
        /*0764*/ 	.word	0x00000000
        /*0768*/ 	.short	0x0101
        /*076a*/ 	.byte	0x06
	.zero		1


	//   ....[103]....
        /*076c*/ 	.word	0x000086b0
        /*0770*/ 	.word	0x00000003
        /*0774*/ 	.word	0x00000100
        /*0778*/ 	.short	0x010a
        /*077a*/ 	.byte	0xff
	.zero		1


	//   ....[104]....
        /*077c*/ 	.word	0x00008710
        /*0780*/ 	.word	0x00000000
        /*0784*/ 	.word	0x00000028
        /*0788*/ 	.short	0x010a
        /*078a*/ 	.byte	0xff
	.zero		1


	//   ....[105]....
        /*078c*/ 	.word	0x00008770
        /*0790*/ 	.word	0x00000000
        /*0794*/ 	.word	0x00000028
        /*0798*/ 	.short	0x010a
        /*079a*/ 	.byte	0xff
	.zero		1


	//   ....[106]....
        /*079c*/ 	.word	0x000087c0
        /*07a0*/ 	.word	0x00000003
        /*07a4*/ 	.word	0x00000090
        /*07a8*/ 	.short	0x010a
        /*07aa*/ 	.byte	0xff
	.zero		1


	//   ....[107]....
        /*07ac*/ 	.word	0x00008820
        /*07b0*/ 	.word	0x00000000
        /*07b4*/ 	.word	0x00000000
        /*07b8*/ 	.short	0x010a
        /*07ba*/ 	.byte	0xff
	.zero		1


	//   ....[108]....
        /*07bc*/ 	.word	0x00008880
        /*07c0*/ 	.word	0x00000000
        /*07c4*/ 	.word	0x00000000
        /*07c8*/ 	.short	0x010a
        /*07ca*/ 	.byte	0xff
	.zero		1


	//   ....[109]....
        /*07cc*/ 	.word	0x000088e0
        /*07d0*/ 	.word	0x00000000
        /*07d4*/ 	.word	0x00000000
        /*07d8*/ 	.short	0x010a
        /*07da*/ 	.byte	0xff
	.zero		1


	//   ....[110]....
        /*07dc*/ 	.word	0x00008940
        /*07e0*/ 	.word	0x00000000
        /*07e4*/ 	.word	0x00000000
        /*07e8*/ 	.short	0x010a
        /*07ea*/ 	.byte	0xff
	.zero		1


	//   ....[111]....
        /*07ec*/ 	.word	0x00008990
        /*07f0*/ 	.word	0x00000002
        /*07f4*/ 	.word	0x000000f0
        /*07f8*/ 	.short	0x010a
        /*07fa*/ 	.byte	0xff
	.zero		1


	//   ....[112]....
        /*07fc*/ 	.word	0x000089f0
        /*0800*/ 	.word	0x00000002
        /*0804*/ 	.word	0x000000a0
        /*0808*/ 	.short	0x010a
        /*080a*/ 	.byte	0xff
	.zero		1


	//   ....[113]....
        /*080c*/ 	.word	0x00008a40
        /*0810*/ 	.word	0x00000002
        /*0814*/ 	.word	0x00000090
        /*0818*/ 	.short	0x010a
        /*081a*/ 	.byte	0xff
	.zero		1


	//   ....[114]....
        /*081c*/ 	.word	0x00008aa0
        /*0820*/ 	.word	0x00000000
        /*0824*/ 	.word	0x000000a0
        /*0828*/ 	.short	0x010a
        /*082a*/ 	.byte	0xff
	.zero		1


	//   ....[115]....
        /*082c*/ 	.word	0x00008b00
        /*0830*/ 	.word	0x00000000
        /*0834*/ 	.word	0x00000008
        /*0838*/ 	.short	0x010a
        /*083a*/ 	.byte	0xff
	.zero		1


	//   ....[116]....
        /*083c*/ 	.word	0x00008bf0
        /*0840*/ 	.word	0x00000000
        /*0844*/ 	.word	0x00000008
        /*0848*/ 	.short	0x010a
        /*084a*/ 	.byte	0xff
	.zero		1


	//   ....[117]....
        /*084c*/ 	.word	0x00008c40
        /*0850*/ 	.word	0x00000000
        /*0854*/ 	.word	0x00000090
        /*0858*/ 	.short	0x010a
        /*085a*/ 	.byte	0xff
	.zero		1


	//   ....[118]....
        /*085c*/ 	.word	0x00008ca0
        /*0860*/ 	.word	0x00000000
        /*0864*/ 	.word	0x000000d0
        /*0868*/ 	.short	0x010a
        /*086a*/ 	.byte	0xff
	.zero		1


	//   ....[119]....
        /*086c*/ 	.word	0x00008d00
        /*0870*/ 	.word	0x00000000
        /*0874*/ 	.word	0x00000000
        /*0878*/ 	.short	0x010a
        /*087a*/ 	.byte	0xff
	.zero		1


	//   ....[120]....
        /*087c*/ 	.word	0x00008d60
        /*0880*/ 	.word	0x00000000
        /*0884*/ 	.word	0x00000000
        /*0888*/ 	.short	0x010a
        /*088a*/ 	.byte	0xff
	.zero		1


	//   ....[121]....
        /*088c*/ 	.word	0x00008dc0
        /*0890*/ 	.word	0x00000000
        /*0894*/ 	.word	0x00000000
        /*0898*/ 	.short	0x010a
        /*089a*/ 	.byte	0xff
	.zero		1


	//   ....[122]....
        /*089c*/ 	.word	0x00008e20
        /*08a0*/ 	.word	0x00000000
        /*08a4*/ 	.word	0x00000000
        /*08a8*/ 	.short	0x010a
        /*08aa*/ 	.byte	0xff
	.zero		1


	//   ....[123]....
        /*08ac*/ 	.word	0x00008e80
        /*08b0*/ 	.word	0x00000000
        /*08b4*/ 	.word	0x00000110
        /*08b8*/ 	.short	0x010a
        /*08ba*/ 	.byte	0xff
	.zero		1


	//   ....[124]....
        /*08bc*/ 	.word	0x00008ed0
        /*08c0*/ 	.word	0x0000000c
        /*08c4*/ 	.word	0x00000090
        /*08c8*/ 	.short	0x010a
        /*08ca*/ 	.byte	0xff
	.zero		1


	//   ....[125]....
        /*08cc*/ 	.word	0x00008f30
        /*08d0*/ 	.word	0x00000000
        /*08d4*/ 	.word	0x00000088
        /*08d8*/ 	.short	0x010a
        /*08da*/ 	.byte	0xff
	.zero		1


	//   ....[126]....
        /*08dc*/ 	.word	0x00008f90
        /*08e0*/ 	.word	0x00000000
        /*08e4*/ 	.word	0x00000068
        /*08e8*/ 	.short	0x010a
        /*08ea*/ 	.byte	0xff
	.zero		1


	//   ....[127]....
        /*08ec*/ 	.word	0x00008ff0
        /*08f0*/ 	.word	0x00000009
        /*08f4*/ 	.word	0x00000068
        /*08f8*/ 	.short	0x010a
        /*08fa*/ 	.byte	0xff
	.zero		1


	//   ....[128]....
        /*08fc*/ 	.word	0x00009050
        /*0900*/ 	.word	0x00000000
        /*0904*/ 	.word	0x00000000
        /*0908*/ 	.short	0x010a
        /*090a*/ 	.byte	0xff
	.zero		1


	//   ....[129]....
        /*090c*/ 	.word	0x000090b0
        /*0910*/ 	.word	0x00000000
        /*0914*/ 	.word	0x00000000
        /*0918*/ 	.short	0x010a
        /*091a*/ 	.byte	0xff
	.zero		1


	//   ....[130]....
        /*091c*/ 	.word	0x00009100
        /*0920*/ 	.word	0x00000000
        /*0924*/ 	.word	0x00000090
        /*0928*/ 	.short	0x010a
        /*092a*/ 	.byte	0xff
	.zero		1


	//   ....[131]....
        /*092c*/ 	.word	0x00009150
        /*0930*/ 	.word	0x00000000
        /*0934*/ 	.word	0x00000050
        /*0938*/ 	.short	0x010a
        /*093a*/ 	.byte	0xff
	.zero		1


	//   ....[132]....
        /*093c*/ 	.word	0x000091a0
        /*0940*/ 	.word	0x0000005c
        /*0944*/ 	.word	0x000000b0
        /*0948*/ 	.short	0x010a
        /*094a*/ 	.byte	0xff
	.zero		1


	//   ....[133]....
        /*094c*/ 	.word	0x000091f0
        /*0950*/ 	.word	0x00000002
        /*0954*/ 	.word	0x00000050
        /*0958*/ 	.short	0x010a
        /*095a*/ 	.byte	0xff
	.zero		1


	//----- nvinfo : EIATTR_NUM_MBARRIERS
	.align		4
.L_47:
        /*095c*/ 	.byte	0x03, 0x38
        /*095e*/ 	.short	0x0023


	//----- nvinfo : EIATTR_EXIT_INSTR_OFFSETS
	.align		4
        /*0960*/ 	.byte	0x04, 0x1c
        /*0962*/ 	.short	(.L_49 - .L_48)


	//   ....[0]....
.L_48:
        /*0964*/ 	.word	0x00002e20


	//   ....[1]....
        /*0968*/ 	.word	0x00003310


	//   ....[2]....
        /*096c*/ 	.word	0x00003370


	//   ....[3]....
        /*0970*/ 	.word	0x000048b0


	//   ....[4]....
        /*0974*/ 	.word	0x00005880


	//   ....[5]....
        /*0978*/ 	.word	0x000058c0


	//   ....[6]....
        /*097c*/ 	.word	0x00008590


	//   ....[7]....
        /*0980*/ 	.word	0x00008600


	//   ....[8]....
        /*0984*/ 	.word	0x00008630


	//   ....[9]....
        /*0988*/ 	.word	0x000086a0


	//----- nvinfo : EIATTR_MAX_THREADS
	.align		4
.L_49:
        /*098c*/ 	.byte	0x04, 0x05
        /*098e*/ 	.short	(.L_51 - .L_50)
.L_50:
        /*0990*/ 	.word	0x00000100
        /*0994*/ 	.word	0x00000001
        /*0998*/ 	.word	0x00000001


	//----- nvinfo : EIATTR_CRS_STACK_SIZE
	.align		4
.L_51:
        /*099c*/ 	.byte	0x04, 0x1e
        /*099e*/ 	.short	(.L_53 - .L_52)
.L_52:
        /*09a0*/ 	.word	0x00000000


	//----- nvinfo : EIATTR_CBANK_PARAM_SIZE
	.align		4
.L_53:
        /*09a4*/ 	.byte	0x03, 0x19
        /*09a6*/ 	.short	0x0800


	//----- nvinfo : EIATTR_PARAM_CBANK
	.align		4
        /*09a8*/ 	.byte	0x04, 0x0a
        /*09aa*/ 	.short	(.L_55 - .L_54)
	.align		4
.L_54:
        /*09ac*/ 	.word	index@(.nv.constant0._ZN7cutlass13device_kernelINS_4gemm6kernel13GemmUniversalIN4cute5tupleIJiiiiEEENS1_10collective13CollectiveMmaINS1_35MainloopSm100TmaUmmaWarpSpecializedILi5ELi2ELi4ENS5_IJNS4_1CILi2EEENSA_ILi4EEENSA_ILi1EEEEEEEENS5_IJNSA_ILi256EEENSA_ILi64EEENSA_ILi128EEEEEENS_10bfloat16_tENS5_IJlSD_lEEESK_SL_NS4_8TiledMMAINS4_8MMA_AtomIJNS4_26SM100_MMA_F16BF16_2x1SM_SSISK_SK_fLi256ELi64ELNS4_4UMMA5MajorE0ELSQ_0ELNSP_7ScaleInE0ELSR_0EEEEEENS4_6LayoutINS5_IJSD_SD_SD_EEENS5_IJNSA_ILi0EEESW_SW_EEEEENS5_IJNS4_10UnderscoreESZ_SZ_EEEEENS4_28SM100_TMA_2SM_LOAD_MULTICASTENS4_14ComposedLayoutINS4_7SwizzleILi3ELi4ELi3EEENS4_18smem_ptr_flag_bitsILi16EEENSU_INS5_IJNSA_ILi8EEESH_EEENS5_IJSH_SD_EEEEEEEvNS4_8identityENS4_18SM100_TMA_2SM_LOADES1C_vS1D_EENS_8epilogue10collective18CollectiveEpilogueINS1G_23Sm100TmaWarpSpecializedILi3ELi2ELi32ELb1ELb0EEEJNS5_IJSI_SH_SI_EEENS5_IJNSU_ISI_SD_EENSU_INSA_ILi32EEESD_EEEEESK_SL_SK_SL_NS1G_6fusion15FusionCallbacksIS1K_NS1Q_17LinearCombinationISK_fSK_fLNS_15FloatRoundStyleE2EEES1L_S1P_JEEENS4_5SM1004TMEM4LOAD26SM100_TMEM_LOAD_32dp32b32xENS4_13SM90_TMA_LOADENS13_INS14_ILi2ELi4ELi3EEES17_NSU_INS5_IJS18_S1N_EEENS5_IJS1N_SD_EEEEEEENS4_39AutoVectorizingCopyWithAssumedAlignmentILi128EEENS4_14SM90_TMA_STOREES25_S27_S27_EEEvvEEEEvNT_6ParamsE)
        /*09b0*/ 	.short	0x0380
        /*09b2*/ 	.short	0x0800


	//----- nvinfo : EIATTR_SW_WAR
	.align		4
.L_55:
        /*09b4*/ 	.byte	0x04, 0x36
        /*09b6*/ 	.short	(.L_57 - .L_56)
.L_56:
        /*09b8*/ 	.word	0x00000008
.L_57:


//--------------------- .nv.callgraph             --------------------------
	.section	.nv.callgraph,"",@"SHT_CUDA_CALLGRAPH"
	.align	4
	.sectionentsize	8
	.align		4
        /*0000*/ 	.word	0x00000000
	.align		4
        /*0004*/ 	.word	0xffffffff
	.align		4
        /*0008*/ 	.word	index@(_ZN7cutlass13device_kernelINS_4gemm6kernel13GemmUniversalIN4cute5tupleIJiiiiEEENS1_10collective13CollectiveMmaINS1_35MainloopSm100TmaUmmaWarpSpecializedILi5ELi2ELi4ENS5_IJNS4_1CILi2EEENSA_ILi4EEENSA_ILi1EEEEEEEENS5_IJNSA_ILi256EEENSA_ILi64EEENSA_ILi128EEEEEENS_10bfloat16_tENS5_IJlSD_lEEESK_SL_NS4_8TiledMMAINS4_8MMA_AtomIJNS4_26SM100_MMA_F16BF16_2x1SM_SSISK_SK_fLi256ELi64ELNS4_4UMMA5MajorE0ELSQ_0ELNSP_7ScaleInE0ELSR_0EEEEEENS4_6LayoutINS5_IJSD_SD_SD_EEENS5_IJNSA_ILi0EEESW_SW_EEEEENS5_IJNS4_10UnderscoreESZ_SZ_EEEEENS4_28SM100_TMA_2SM_LOAD_MULTICASTENS4_14ComposedLayoutINS4_7SwizzleILi3ELi4ELi3EEENS4_18smem_ptr_flag_bitsILi16EEENSU_INS5_IJNSA_ILi8EEESH_EEENS5_IJSH_SD_EEEEEEEvNS4_8identityENS4_18SM100_TMA_2SM_LOADES1C_vS1D_EENS_8epilogue10collective18CollectiveEpilogueINS1G_23Sm100TmaWarpSpecializedILi3ELi2ELi32ELb1ELb0EEEJNS5_IJSI_SH_SI_EEENS5_IJNSU_ISI_SD_EENSU_INSA_ILi32EEESD_EEEEESK_SL_SK_SL_NS1G_6fusion15FusionCallbacksIS1K_NS1Q_17LinearCombinationISK_fSK_fLNS_15FloatRoundStyleE2EEES1L_S1P_JEEENS4_5SM1004TMEM4LOAD26SM100_TMEM_LOAD_32dp32b32xENS4_13SM90_TMA_LOADENS13_INS14_ILi2ELi4ELi3EEES17_NSU_INS5_IJS18_S1N_EEENS5_IJS1N_SD_EEEEEEENS4_39AutoVectorizingCopyWithAssumedAlignmentILi128EEENS4_14SM90_TMA_STOREES25_S27_S27_EEEvvEEEEvNT_6ParamsE)
	.align		4
        /*000c*/ 	.word	index@(__assertfail)
	.align		4
        /*0010*/ 	.word	0x00000000
	.align		4
        /*0014*/ 	.word	0xfffffffe
	.align		4
        /*0018*/ 	.word	0x00000000
	.align		4
        /*001c*/ 	.word	0xfffffffd
	.align		4
        /*0020*/ 	.word	0x00000000
	.align		4
        /*0024*/ 	.word	0xfffffffc


//--------------------- .nv.constant4             --------------------------
	.section	.nv.constant4,"a",@progbits
	.align	8
	.align		8
.nv.constant4:
        /*0000*/ 	.dword	__assertfail
	.align		8
        /*0008*/ 	.dword	__unnamed_1
	.align		8
        /*0010*/ 	.dword	__unnamed_2
	.align		8
        /*0018*/ 	.dword	_ZN40_INTERNAL_f5cde441_4_k_cu_40a30ea3_318834cuda3std3__45__cpo5beginE
	.align		8
        /*0020*/ 	.dword	_ZN40_INTERNAL_f5cde441_4_k_cu_40a30ea3_318834cuda3std3__45__cpo3endE
	.align		8
        /*0028*/ 	.dword	_ZN40_INTERNAL_f5cde441_4_k_cu_40a30ea3_318834cuda3std3__45__cpo6cbeginE
	.align		8
        /*0030*/ 	.dword	_ZN40_INTERNAL_f5cde441_4_k_cu_40a30ea3_318834cuda3std3__45__cpo4cendE
	.align		8
        /*0038*/ 	.dword	_ZN40_INTERNAL_f5cde441_4_k_cu_40a30ea3_318834cuda3std3__442_GLOBAL__N__f5cde441_4_k_cu_40a30ea3_318836ignoreE
	.align		8
        /*0040*/ 	.dword	_ZN40_INTERNAL_f5cde441_4_k_cu_40a30ea3_318834cuda3std3__419piecewise_constructE
	.align		8
        /*0048*/ 	.dword	_ZN40_INTERNAL_f5cde441_4_k_cu_40a30ea3_318834cuda3std3__48in_placeE
	.align		8
        /*0050*/ 	.dword	_ZN40_INTERNAL_f5cde441_4_k_cu_40a30ea3_318834cuda3std6ranges3__45__cpo4swapE
	.align		8
        /*0058*/ 	.dword	_ZN40_INTERNAL_f5cde441_4_k_cu_40a30ea3_318834cuda3std6ranges3__45__cpo9iter_moveE
	.align		8
        /*0060*/ 	.dword	_ZN40_INTERNAL_f5cde441_4_k_cu_40a30ea3_318834cute7productE
	.align		8
        /*0068*/ 	.dword	_ZN40_INTERNAL_f5cde441_4_k_cu_40a30ea3_318834cute1_E
	.align		8
        /*0070*/ 	.dword	$str$25
	.align		8
        /*0078*/ 	.dword	$str$26
	.align		8
        /*0080*/ 	.dword	$str$27
	.align		8
        /*0088*/ 	.dword	$str$28


//--------------------- .text._ZN7cutlass13device_kernelINS_4gemm6kernel13GemmUniversalIN4cute5tupleIJiiiiEEENS1_10collective13CollectiveMmaINS1_35MainloopSm100TmaUmmaWarpSpecializedILi5ELi2ELi4ENS5_IJNS4_1CILi2EEENSA_ILi4EEENSA_ILi1EEEEEEEENS5_IJNSA_ILi256EEENSA_ILi64EEENSA_ILi128EEEEEENS_10bfloat16_tENS5_IJlSD_lEEESK_SL_NS4_8TiledMMAINS4_8MMA_AtomIJNS4_26SM100_MMA_F16BF16_2x1SM_SSISK_SK_fLi256ELi64ELNS4_4UMMA5MajorE0ELSQ_0ELNSP_7ScaleInE0ELSR_0EEEEEENS4_6LayoutINS5_IJSD_SD_SD_EEENS5_IJNSA_ILi0EEESW_SW_EEEEENS5_IJNS4_10UnderscoreESZ_SZ_EEEEENS4_28SM100_TMA_2SM_LOAD_MULTICASTENS4_14ComposedLayoutINS4_7SwizzleILi3ELi4ELi3EEENS4_18smem_ptr_flag_bitsILi16EEENSU_INS5_IJNSA_ILi8EEESH_EEENS5_IJSH_SD_EEEEEEEvNS4_8identityENS4_18SM100_TMA_2SM_LOADES1C_vS1D_EENS_8epilogue10collective18CollectiveEpilogueINS1G_23Sm100TmaWarpSpecializedILi3ELi2ELi32ELb1ELb0EEEJNS5_IJSI_SH_SI_EEENS5_IJNSU_ISI_SD_EENSU_INSA_ILi32EEESD_EEEEESK_SL_SK_SL_NS1G_6fusion15FusionCallbacksIS1K_NS1Q_17LinearCombinationISK_fSK_fLNS_15FloatRoundStyleE2EEES1L_S1P_JEEENS4_5SM1004TMEM4LOAD26SM100_TMEM_LOAD_32dp32b32xENS4_13SM90_TMA_LOADENS13_INS14_ILi2ELi4ELi3EEES17_NSU_INS5_IJS18_S1N_EEENS5_IJS1N_SD_EEEEEEENS4_39AutoVectorizingCopyWithAssumedAlignmentILi128EEENS4_14SM90_TMA_STOREES25_S27_S27_EEEvvEEEEvNT_6ParamsE --------------------------
	.section	.text._ZN7cutlass13device_kernelINS_4gemm6kernel13GemmUniversalIN4cute5tupleIJiiiiEEENS1_10collective13CollectiveMmaINS1_35MainloopSm100TmaUmmaWarpSpecializedILi5ELi2ELi4ENS5_IJNS4_1CILi2EEENSA_ILi4EEENSA_ILi1EEEEEEEENS5_IJNSA_ILi256EEENSA_ILi64EEENSA_ILi128EEEEEENS_10bfloat16_tENS5_IJlSD_lEEESK_SL_NS4_8TiledMMAINS4_8MMA_AtomIJNS4_26SM100_MMA_F16BF16_2x1SM_SSISK_SK_fLi256ELi64ELNS4_4UMMA5MajorE0ELSQ_0ELNSP_7ScaleInE0ELSR_0EEEEEENS4_6LayoutINS5_IJSD_SD_SD_EEENS5_IJNSA_ILi0EEESW_SW_EEEEENS5_IJNS4_10UnderscoreESZ_SZ_EEEEENS4_28SM100_TMA_2SM_LOAD_MULTICASTENS4_14ComposedLayoutINS4_7SwizzleILi3ELi4ELi3EEENS4_18smem_ptr_flag_bitsILi16EEENSU_INS5_IJNSA_ILi8EEESH_EEENS5_IJSH_SD_EEEEEEEvNS4_8identityENS4_18SM100_TMA_2SM_LOADES1C_vS1D_EENS_8epilogue10collective18CollectiveEpilogueINS1G_23Sm100TmaWarpSpecializedILi3ELi2ELi32ELb1ELb0EEEJNS5_IJSI_SH_SI_EEENS5_IJNSU_ISI_SD_EENSU_INSA_ILi32EEESD_EEEEESK_SL_SK_SL_NS1G_6fusion15FusionCallbacksIS1K_NS1Q_17LinearCombinationISK_fSK_fLNS_15FloatRoundStyleE2EEES1L_S1P_JEEENS4_5SM1004TMEM4LOAD26SM100_TMEM_LOAD_32dp32b32xENS4_13SM90_TMA_LOADENS13_INS14_ILi2ELi4ELi3EEES17_NSU_INS5_IJS18_S1N_EEENS5_IJS1N_SD_EEEEEEENS4_39AutoVectorizingCopyWithAssumedAlignmentILi128EEENS4_14SM90_TMA_STOREES25_S27_S27_EEEvvEEEEvNT_6ParamsE,"ax",@progbits
	.align	128
.text._ZN7cutlass13device_kernelINS_4gemm6kernel13GemmUniversalIN4cute5tupleIJiiiiEEENS1_10collective13CollectiveMmaINS1_35MainloopSm100TmaUmmaWarpSpecializedILi5ELi2ELi4ENS5_IJNS4_1CILi2EEENSA_ILi4EEENSA_ILi1EEEEEEEENS5_IJNSA_ILi256EEENSA_ILi64EEENSA_ILi128EEEEEENS_10bfloat16_tENS5_IJlSD_lEEESK_SL_NS4_8TiledMMAINS4_8MMA_AtomIJNS4_26SM100_MMA_F16BF16_2x1SM_SSISK_SK_fLi256ELi64ELNS4_4UMMA5MajorE0ELSQ_0ELNSP_7ScaleInE0ELSR_0EEEEEENS4_6LayoutINS5_IJSD_SD_SD_EEENS5_IJNSA_ILi0EEESW_SW_EEEEENS5_IJNS4_10UnderscoreESZ_SZ_EEEEENS4_28SM100_TMA_2SM_LOAD_MULTICASTENS4_14ComposedLayoutINS4_7SwizzleILi3ELi4ELi3EEENS4_18smem_ptr_flag_bitsILi16EEENSU_INS5_IJNSA_ILi8EEESH_EEENS5_IJSH_SD_EEEEEEEvNS4_8identityENS4_18SM100_TMA_2SM_LOADES1C_vS1D_EENS_8epilogue10collective18CollectiveEpilogueINS1G_23Sm100TmaWarpSpecializedILi3ELi2ELi32ELb1ELb0EEEJNS5_IJSI_SH_SI_EEENS5_IJNSU_ISI_SD_EENSU_INSA_ILi32EEESD_EEEEESK_SL_SK_SL_NS1G_6fusion15FusionCallbacksIS1K_NS1Q_17LinearCombinationISK_fSK_fLNS_15FloatRoundStyleE2EEES1L_S1P_JEEENS4_5SM1004TMEM4LOAD26SM100_TMEM_LOAD_32dp32b32xENS4_13SM90_TMA_LOADENS13_INS14_ILi2ELi4ELi3EEES17_NSU_INS5_IJS18_S1N_EEENS5_IJS1N_SD_EEEEEEENS4_39AutoVectorizingCopyWithAssumedAlignmentILi128EEENS4_14SM90_TMA_STOREES25_S27_S27_EEEvvEEEEvNT_6ParamsE:
        .type           _ZN7cutlass13device_kernelINS_4gemm6kernel13GemmUniversalIN4cute5tupleIJiiiiEEENS1_10collective13CollectiveMmaINS1_35MainloopSm100TmaUmmaWarpSpecializedILi5ELi2ELi4ENS5_IJNS4_1CILi2EEENSA_ILi4EEENSA_ILi1EEEEEEEENS5_IJNSA_ILi256EEENSA_ILi64EEENSA_ILi128EEEEEENS_10bfloat16_tENS5_IJlSD_lEEESK_SL_NS4_8TiledMMAINS4_8MMA_AtomIJNS4_26SM100_MMA_F16BF16_2x1SM_SSISK_SK_fLi256ELi64ELNS4_4UMMA5MajorE0ELSQ_0ELNSP_7ScaleInE0ELSR_0EEEEEENS4_6LayoutINS5_IJSD_SD_SD_EEENS5_IJNSA_ILi0EEESW_SW_EEEEENS5_IJNS4_10UnderscoreESZ_SZ_EEEEENS4_28SM100_TMA_2SM_LOAD_MULTICASTENS4_14ComposedLayoutINS4_7SwizzleILi3ELi4ELi3EEENS4_18smem_ptr_flag_bitsILi16EEENSU_INS5_IJNSA_ILi8EEESH_EEENS5_IJSH_SD_EEEEEEEvNS4_8identityENS4_18SM100_TMA_2SM_LOADES1C_vS1D_EENS_8epilogue10collective18CollectiveEpilogueINS1G_23Sm100TmaWarpSpecializedILi3ELi2ELi32ELb1ELb0EEEJNS5_IJSI_SH_SI_EEENS5_IJNSU_ISI_SD_EENSU_INSA_ILi32EEESD_EEEEESK_SL_SK_SL_NS1G_6fusion15FusionCallbacksIS1K_NS1Q_17LinearCombinationISK_fSK_fLNS_15FloatRoundStyleE2EEES1L_S1P_JEEENS4_5SM1004TMEM4LOAD26SM100_TMEM_LOAD_32dp32b32xENS4_13SM90_TMA_LOADENS13_INS14_ILi2ELi4ELi3EEES17_NSU_INS5_IJS18_S1N_EEENS5_IJS1N_SD_EEEEEEENS4_39AutoVectorizingCopyWithAssumedAlignmentILi128EEENS4_14SM90_TMA_STOREES25_S27_S27_EEEvvEEEEvNT_6ParamsE,@function
        .size           _ZN7cutlass13device_kernelINS_4gemm6kernel13GemmUniversalIN4cute5tupleIJiiiiEEENS1_10collective13CollectiveMmaINS1_35MainloopSm100TmaUmmaWarpSpecializedILi5ELi2ELi4ENS5_IJNS4_1CILi2EEENSA_ILi4EEENSA_ILi1EEEEEEEENS5_IJNSA_ILi256EEENSA_ILi64EEENSA_ILi128EEEEEENS_10bfloat16_tENS5_IJlSD_lEEESK_SL_NS4_8TiledMMAINS4_8MMA_AtomIJNS4_26SM100_MMA_F16BF16_2x1SM_SSISK_SK_fLi256ELi64ELNS4_4UMMA5MajorE0ELSQ_0ELNSP_7ScaleInE0ELSR_0EEEEEENS4_6LayoutINS5_IJSD_SD_SD_EEENS5_IJNSA_ILi0EEESW_SW_EEEEENS5_IJNS4_10UnderscoreESZ_SZ_EEEEENS4_28SM100_TMA_2SM_LOAD_MULTICASTENS4_14ComposedLayoutINS4_7SwizzleILi3ELi4ELi3EEENS4_18smem_ptr_flag_bitsILi16EEENSU_INS5_IJNSA_ILi8EEESH_EEENS5_IJSH_SD_EEEEEEEvNS4_8identityENS4_18SM100_TMA_2SM_LOADES1C_vS1D_EENS_8epilogue10collective18CollectiveEpilogueINS1G_23Sm100TmaWarpSpecializedILi3ELi2ELi32ELb1ELb0EEEJNS5_IJSI_SH_SI_EEENS5_IJNSU_ISI_SD_EENSU_INSA_ILi32EEESD_EEEEESK_SL_SK_SL_NS1G_6fusion15FusionCallbacksIS1K_NS1Q_17LinearCombinationISK_fSK_fLNS_15FloatRoundStyleE2EEES1L_S1P_JEEENS4_5SM1004TMEM4LOAD26SM100_TMEM_LOAD_32dp32b32xENS4_13SM90_TMA_LOADENS13_INS14_ILi2ELi4ELi3EEES17_NSU_INS5_IJS18_S1N_EEENS5_IJS1N_SD_EEEEEEENS4_39AutoVectorizingCopyWithAssumedAlignmentILi128EEENS4_14SM90_TMA_STOREES25_S27_S27_EEEvvEEEEvNT_6ParamsE,(.L_x_180 - _ZN7cutlass13device_kernelINS_4gemm6kernel13GemmUniversalIN4cute5tupleIJiiiiEEENS1_10collective13CollectiveMmaINS1_35MainloopSm100TmaUmmaWarpSpecializedILi5ELi2ELi4ENS5_IJNS4_1CILi2EEENSA_ILi4EEENSA_ILi1EEEEEEEENS5_IJNSA_ILi256EEENSA_ILi64EEENSA_ILi128EEEEEENS_10bfloat16_tENS5_IJlSD_lEEESK_SL_NS4_8TiledMMAINS4_8MMA_AtomIJNS4_26SM100_MMA_F16BF16_2x1SM_SSISK_SK_fLi256ELi64ELNS4_4UMMA5MajorE0ELSQ_0ELNSP_7ScaleInE0ELSR_0EEEEEENS4_6LayoutINS5_IJSD_SD_SD_EEENS5_IJNSA_ILi0EEESW_SW_EEEEENS5_IJNS4_10UnderscoreESZ_SZ_EEEEENS4_28SM100_TMA_2SM_LOAD_MULTICASTENS4_14ComposedLayoutINS4_7SwizzleILi3ELi4ELi3EEENS4_18smem_ptr_flag_bitsILi16EEENSU_INS5_IJNSA_ILi8EEESH_EEENS5_IJSH_SD_EEEEEEEvNS4_8identityENS4_18SM100_TMA_2SM_LOADES1C_vS1D_EENS_8epilogue10collective18CollectiveEpilogueINS1G_23Sm100TmaWarpSpecializedILi3ELi2ELi32ELb1ELb0EEEJNS5_IJSI_SH_SI_EEENS5_IJNSU_ISI_SD_EENSU_INSA_ILi32EEESD_EEEEESK_SL_SK_SL_NS1G_6fusion15FusionCallbacksIS1K_NS1Q_17LinearCombinationISK_fSK_fLNS_15FloatRoundStyleE2EEES1L_S1P_JEEENS4_5SM1004TMEM4LOAD26SM100_TMEM_LOAD_32dp32b32xENS4_13SM90_TMA_LOADENS13_INS14_ILi2ELi4ELi3EEES17_NSU_INS5_IJS18_S1N_EEENS5_IJS1N_SD_EEEEEEENS4_39AutoVectorizingCopyWithAssumedAlignmentILi128EEENS4_14SM90_TMA_STOREES25_S27_S27_EEEvvEEEEvNT_6ParamsE)
        .other          _ZN7cutlass13device_kernelINS_4gemm6kernel13GemmUniversalIN4cute5tupleIJiiiiEEENS1_10collective13CollectiveMmaINS1_35MainloopSm100TmaUmmaWarpSpecializedILi5ELi2ELi4ENS5_IJNS4_1CILi2EEENSA_ILi4EEENSA_ILi1EEEEEEEENS5_IJNSA_ILi256EEENSA_ILi64EEENSA_ILi128EEEEEENS_10bfloat16_tENS5_IJlSD_lEEESK_SL_NS4_8TiledMMAINS4_8MMA_AtomIJNS4_26SM100_MMA_F16BF16_2x1SM_SSISK_SK_fLi256ELi64ELNS4_4UMMA5MajorE0ELSQ_0ELNSP_7ScaleInE0ELSR_0EEEEEENS4_6LayoutINS5_IJSD_SD_SD_EEENS5_IJNSA_ILi0EEESW_SW_EEEEENS5_IJNS4_10UnderscoreESZ_SZ_EEEEENS4_28SM100_TMA_2SM_LOAD_MULTICASTENS4_14ComposedLayoutINS4_7SwizzleILi3ELi4ELi3EEENS4_18smem_ptr_flag_bitsILi16EEENSU_INS5_IJNSA_ILi8EEESH_EEENS5_IJSH_SD_EEEEEEEvNS4_8identityENS4_18SM100_TMA_2SM_LOADES1C_vS1D_EENS_8epilogue10collective18CollectiveEpilogueINS1G_23Sm100TmaWarpSpecializedILi3ELi2ELi32ELb1ELb0EEEJNS5_IJSI_SH_SI_EEENS5_IJNSU_ISI_SD_EENSU_INSA_ILi32EEESD_EEEEESK_SL_SK_SL_NS1G_6fusion15FusionCallbacksIS1K_NS1Q_17LinearCombinationISK_fSK_fLNS_15FloatRoundStyleE2EEES1L_S1P_JEEENS4_5SM1004TMEM4LOAD26SM100_TMEM_LOAD_32dp32b32xENS4_13SM90_TMA_LOADENS13_INS14_ILi2ELi4ELi3EEES17_NSU_INS5_IJS18_S1N_EEENS5_IJS1N_SD_EEEEEEENS4_39AutoVectorizingCopyWithAssumedAlignmentILi128EEENS4_14SM90_TMA_STOREES25_S27_S27_EEEvvEEEEvNT_6ParamsE,@"STO_CUDA_ENTRY STV_DEFAULT"
_ZN7cutlass13device_kernelINS_4gemm6kernel13GemmUniversalIN4cute5tupleIJiiiiEEENS1_10collective13CollectiveMmaINS1_35MainloopSm100TmaUmmaWarpSpecializedILi5ELi2ELi4ENS5_IJNS4_1CILi2EEENSA_ILi4EEENSA_ILi1EEEEEEEENS5_IJNSA_ILi256EEENSA_ILi64EEENSA_ILi128EEEEEENS_10bfloat16_tENS5_IJlSD_lEEESK_SL_NS4_8TiledMMAINS4_8MMA_AtomIJNS4_26SM100_MMA_F16BF16_2x1SM_SSISK_SK_fLi256ELi64ELNS4_4UMMA5MajorE0ELSQ_0ELNSP_7ScaleInE0ELSR_0EEEEEENS4_6LayoutINS5_IJSD_SD_SD_EEENS5_IJNSA_ILi0EEESW_SW_EEEEENS5_IJNS4_10UnderscoreESZ_SZ_EEEEENS4_28SM100_TMA_2SM_LOAD_MULTICASTENS4_14ComposedLayoutINS4_7SwizzleILi3ELi4ELi3EEENS4_18smem_ptr_flag_bitsILi16EEENSU_INS5_IJNSA_ILi8EEESH_EEENS5_IJSH_SD_EEEEEEEvNS4_8identityENS4_18SM100_TMA_2SM_LOADES1C_vS1D_EENS_8epilogue10collective18CollectiveEpilogueINS1G_23Sm100TmaWarpSpecializedILi3ELi2ELi32ELb1ELb0EEEJNS5_IJSI_SH_SI_EEENS5_IJNSU_ISI_SD_EENSU_INSA_ILi32EEESD_EEEEESK_SL_SK_SL_NS1G_6fusion15FusionCallbacksIS1K_NS1Q_17LinearCombinationISK_fSK_fLNS_15FloatRoundStyleE2EEES1L_S1P_JEEENS4_5SM1004TMEM4LOAD26SM100_TMEM_LOAD_32dp32b32xENS4_13SM90_TMA_LOADENS13_INS14_ILi2ELi4ELi3EEES17_NSU_INS5_IJS18_S1N_EEENS5_IJS1N_SD_EEEEEEENS4_39AutoVectorizingCopyWithAssumedAlignmentILi128EEENS4_14SM90_TMA_STOREES25_S27_S27_EEEvvEEEEvNT_6ParamsE:
[----:B------:R-:W1:Y:S01]  /*0000*/  LDC R1, c[0x0][0x37c] ;  /* 0x0000df00ff017b82 */ /* 0x000e620000000800 */
[----:B------:R-:W2:Y:S01]  /*0010*/  S2R R95, SR_TID.X ;  /* 0x00000000005f7919 */ /* 0x000ea20000002100 */
[----:B------:R-:W3:Y:S06]  /*0020*/  LDCU.64 UR8, c[0x0][0x890] ;  /* 0x00011200ff0877ac */ /* 0x000eec0008000a00 */
[----:B------:R-:W4:Y:S01]  /*0030*/  S2UR UR55, SR_CgaCtaId ;  /* 0x00000000003779c3 */ /* 0x000f220000008800 */
[----:B------:R-:W-:Y:S02]  /*0040*/  PRMT R88, RZ, 0x7610, R88 ;  /* 0x00007610ff587816 */ /* 0x000fe40000000058 */
[----:B------:R-:W-:-:S02]  /*0050*/  ELECT P0, URZ, PT ;  /* 0x0000000000ff782f */ /* 0x000fc40003800000 */
[----:B---3--:R-:W-:-:S04]  /*0060*/  ISETP.NE.U32.AND P1, PT, RZ, UR8, PT ;  /* 0x00000008ff007c0c */ /* 0x008fc8000bf25070 */
[----:B------:R-:W-:Y:S01]  /*0070*/  ISETP.NE.AND.EX P2, PT, RZ, UR9, PT, P1 ;  /* 0x00000009ff007c0c */ /* 0x000fe2000bf45310 */
[----:B----4-:R-:W-:Y:S02]  /*0080*/  ULOP3.LUT UR68, UR55, 0x1, URZ, 0xc0, !UPT ;  /* 0x0000000137447892 */ /* 0x010fe4000f8ec0ff */
[----:B------:R-:W-:Y:S01]  /*0090*/  ULOP3.LUT UR69, UR55, 0x1, URZ, 0x3c, !UPT ;  /* 0x0000000137457892 */ /* 0x000fe2000f8e3cff */
[----:B--2---:R-:W-:-:S05]  /*00a0*/  SHF.R.U32.HI R89, RZ, 0x5, R95 ;  /* 0x00000005ff597819 */ /* 0x004fca000001165f */
[----:B------:R-:W2:Y:S02]  /*00b0*/  SHFL.IDX PT, R0, R89, RZ, 0x1f ;  /* 0x00001fff59007589 */ /* 0x000ea400000e0000 */
[----:B--2---:R-:W-:Y:S02]  /*00c0*/  R2UR UR22, R0 ;  /* 0x00000000001672ca */ /* 0x004fe400000e0000 */
[----:B-1----:R-:W-:Y:S05]  /*00d0*/  @P2 BRA `(.L_x_0) ;  /* 0x0000000000302947 */ /* 0x002fea0003800000 */
[----:B------:R-:W1:Y:S02]  /*00e0*/  LDCU.64 UR4, c[0x0][0x888] ;  /* 0x00011100ff0477ac */ /* 0x000e640008000a00 */
[----:B-1----:R-:W-:-:S04]  /*00f0*/  UISETP.NE.U32.AND UP0, UPT, UR4, URZ, UPT ;  /* 0x000000ff0400728c */ /* 0x002fc8000bf05070 */
[----:B------:R-:W-:-:S09]  /*0100*/  UISETP.NE.AND.EX UP0, UPT, UR5, URZ, UPT, UP0 ;  /* 0x000000ff0500728c */ /* 0x000fd2000bf05300 */
[----:B------:R-:W-:Y:S05]  /*0110*/  BRA.U !UP0, `(.L_x_1) ;  /* 0x0000000108147547 */ /* 0x000fea000b800000 */
[----:B------:R-:W1:Y:S01]  /*0120*/  LDC.64 R2, c[0x0][0x888] ;  /* 0x00022200ff027b82 */ /* 0x000e620000000a00 */
[----:B------:R-:W1:Y:S02]  /*0130*/  LDCU.64 UR4, c[0x0][0x358] ;  /* 0x00006b00ff0477ac */ /* 0x000e640008000a00 */
[----:B-1----:R1:W5:Y:S01]  /*0140*/  LDG.E R41, desc[UR4][R2.64] ;  /* 0x0000000402297981 */ /* 0x002362000c1e1900 */
[----:B------:R-:W-:Y:S01]  /*0150*/  HFMA2 R88, -RZ, RZ, 0, 5.9604644775390625e-08 ;  /* 0x00000001ff587431 */ /* 0x000fe200000001ff */
[----:B------:R-:W-:Y:S05]  /*0160*/  BRA `(.L_x_0) ;  /* 0x00000000000c7947 */ /* 0x000fea0003800000 */
.L_x_1:
[----:B------:R-:W1:Y:S01]  /*0170*/  LDCU UR4, c[0x0][0x880] ;  /* 0x00011000ff0477ac */ /* 0x000e620008000800 */
[----:B------:R-:W-:Y:S01]  /*0180*/  HFMA2 R88, -RZ, RZ, 0, 5.9604644775390625e-08 ;  /* 0x00000001ff587431 */ /* 0x000fe200000001ff */
[----:B-1----:R-:W-:-:S07]  /*0190*/  MOV R41, UR4 ;  /* 0x0000000400297c02 */ /* 0x002fce0008000f00 */
.L_x_0:
[----:B------:R-:W2:Y:S02]  /*01a0*/  LDCU.64 UR4, c[0x0][0x8b0] ;  /* 0x00011600ff0477ac */ /* 0x000ea40008000a00 */
[----:B--2---:R-:W-:-:S04]  /*01b0*/  UISETP.NE.U32.AND UP0, UPT, UR4, URZ, UPT ;  /* 0x000000ff0400728c */ /* 0x004fc8000bf05070 */
[----:B------:R-:W-:-:S09]  /*01c0*/  UISETP.NE.AND.EX UP0, UPT, UR5, URZ, UPT, UP0 ;  /* 0x000000ff0500728c */ /* 0x000fd2000bf05300 */
[----:B------:R-:W-:Y:S05]  /*01d0*/  BRA.U UP0, `(.L_x_2) ;  /* 0x0000000100287547 */ /* 0x000fea000b800000 */
[----:B------:R-:W2:Y:S02]  /*01e0*/  LDCU.64 UR4, c[0x0][0x8a8] ;  /* 0x00011500ff0477ac */ /* 0x000ea40008000a00 */
[----:B--2---:R-:W-:-:S04]  /*01f0*/  UISETP.NE.U32.AND UP0, UPT, UR4, URZ, UPT ;  /* 0x000000ff0400728c */ /* 0x004fc8000bf05070 */
[----:B------:R-:W-:-:S09]  /*0200*/  UISETP.NE.AND.EX UP0, UPT, UR5, URZ, UPT, UP0 ;  /* 0x000000ff0500728c */ /* 0x000fd2000bf05300 */
[----:B------:R-:W-:Y:S05]  /*0210*/  BRA.U !UP0, `(.L_x_3) ;  /* 0x0000000108107547 */ /* 0x000fea000b800000 */
[----:B------:R-:W2:Y:S01]  /*0220*/  LDC.64 R38, c[0x0][0x8a8] ;  /* 0x00022a00ff267b82 */ /* 0x000ea20000000a00 */
[----:B------:R-:W2:Y:S02]  /*0230*/  LDCU.64 UR4, c[0x0][0x358] ;  /* 0x00006b00ff0477ac */ /* 0x000ea40008000a00 */
[----:B--2---:R2:W5:Y:S01]  /*0240*/  LDG.E R38, desc[UR4][R38.64] ;  /* 0x0000000426267981 */ /* 0x004562000c1e1900 */
[----:B------:R-:W-:Y:S05]  /*0250*/  BRA `(.L_x_2) ;  /* 0x0000000000087947 */ /* 0x000fea0003800000 */
.L_x_3:
[----:B------:R-:W2:Y:S02]  /*0260*/  LDCU UR4, c[0x0][0x8a0] ;  /* 0x00011400ff0477ac */ /* 0x000ea40008000800 */
[----:B--2---:R-:W-:Y:S02]  /*0270*/  MOV R38, UR4 ;  /* 0x0000000400267c02 */ /* 0x004fe40008000f00 */
.L_x_2:
[----:B------:R-:W-:Y:S01]  /*0280*/  IMAD.U32 R0, RZ, RZ, UR22 ;  /* 0x00000016ff007e24 */ /* 0x000fe2000f8e00ff */
[----:B------:R-:W-:Y:S04]  /*0290*/  BSSY.RECONVERGENT B0, `(.L_x_4) ;  /* 0x000000c000007945 */ /* 0x000fe80003800200 */
[C---:B------:R-:W-:Y:S02]  /*02a0*/  ISETP.NE.OR P3, PT, R0.reuse, 0x1, !P0 ;  /* 0x000000010000780c */ /* 0x040fe40004765670 */
[----:B------:R-:W-:-:S11]  /*02b0*/  ISETP.NE.OR P2, PT, R0, 0x3, !P0 ;  /* 0x000000030000780c */ /* 0x000fd60004745670 */
[----:B------:R-:W-:Y:S05]  /*02c0*/  @P3 BRA `(.L_x_5) ;  /* 0x0000000000203947 */ /* 0x000fea0003800000 */
[----:B------:R-:W3:Y:S02]  /*02d0*/  LDCU.64 UR4, c[0x0][0x348] ;  /* 0x00006900ff0477ac */ /* 0x000ee40008000a00 */
[----:B---3--:R-:W-:Y:S02]  /*02e0*/  UIADD3 UR6, UP1, UPT, UR4, 0x80, URZ ;  /* 0x0000008004067890 */ /* 0x008fe4000ff3e0ff */
[----:B------:R-:W-:Y:S02]  /*02f0*/  UIADD3 UR4, UP0, UPT, UR4, 0x180, URZ ;  /* 0x0000018004047890 */ /* 0x000fe4000ff1e0ff */
[----:B------:R-:W-:Y:S02]  /*0300*/  UIADD3.X UR7, UPT, UPT, URZ, UR5, URZ, UP1, !UPT ;  /* 0x00000005ff077290 */ /* 0x000fe40008ffe4ff */
[----:B------:R-:W-:-:S07]  /*0310*/  UIADD3.X UR5, UPT, UPT, URZ, UR5, URZ, UP0, !UPT ;  /* 0x00000005ff057290 */ /* 0x000fce00087fe4ff */
[----:B------:R3:W-:Y:S02]  /*0320*/  UTMACCTL.PF [UR6] ;  /* 0x00000000060079b9 */ /* 0x0007e40008040000 */
[----:B------:R3:W-:Y:S02]  /*0330*/  UTMACCTL.PF [UR4] ;  /* 0x00000000040079b9 */ /* 0x0007e40008040000 */
[----:B---3--:R-:W-:Y:S01]  /*0340*/  NOP ;  /* 0x0000000000007918 */ /* 0x008fe20000000000 */
.L_x_5:
[----:B------:R-:W-:Y:S05]  /*0350*/  BSYNC.RECONVERGENT B0 ;  /* 0x0000000000007941 */ /* 0x000fea0003800200 */
.L_x_4:
[----:B------:R-:W-:Y:S04]  /*0360*/  BSSY.RECONVERGENT B0, `(.L_x_6) ;  /* 0x000000a000007945 */ /* 0x000fe80003800200 */
        /* <DEDUP_REMOVED lines=9> */
.L_x_7:
[----:B------:R-:W-:Y:S05]  /*0400*/  BSYNC.RECONVERGENT B0 ;  /* 0x0000000000007941 */ /* 0x000fea0003800200 */
.L_x_6:
[----:B------:R-:W3:Y:S01]  /*0410*/  LDCU.64 UR4, c[0x0][0x888] ;  /* 0x00011100ff0477ac */ /* 0x000ee20008000a00 */
[----:B------:R-:W-:Y:S01]  /*0420*/  ISETP.NE.AND.EX P1, PT, RZ, UR9, PT, P1 ;  /* 0x00000009ff007c0c */ /* 0x000fe2000bf25310 */
[----:B------:R-:W-:Y:S01]  /*0430*/  UPLOP3.LUT UP4, UPT, UPT, UPT, UPT, 0x80, 0x8 ;  /* 0x000000000008789c */ /* 0x000fe20003f8f070 */
[----:B---3--:R-:W-:-:S04]  /*0440*/  ISETP.NE.U32.AND P2, PT, RZ, UR4, PT ;  /* 0x00000004ff007c0c */ /* 0x008fc8000bf45070 */
[----:B------:R-:W-:-:S13]  /*0450*/  ISETP.NE.AND.EX P2, PT, RZ, UR5, PT, P2 ;  /* 0x00000005ff007c0c */ /* 0x000fda000bf45320 */
[----:B------:R-:W-:Y:S05]  /*0460*/  @P2 BRA P1, `(.L_x_8) ;  /* 0x0000000000282947 */ /* 0x000fea0000800000 */
[----:B------:R-:W-:Y:S01]  /*0470*/  UISETP.NE.U32.AND UP0, UPT, UR8, URZ, UPT ;  /* 0x000000ff0800728c */ /* 0x000fe2000bf05070 */
[----:B-----5:R-:W-:Y:S01]  /*0480*/  FSETP.NEU.AND P1, PT, R41, RZ, PT ;  /* 0x000000ff2900720b */ /* 0x020fe20003f2d000 */
[----:B------:R-:W-:Y:S02]  /*0490*/  UISETP.NE.U32.AND UP2, UPT, UR4, URZ, UPT ;  /* 0x000000ff0400728c */ /* 0x000fe4000bf45070 */
[----:B------:R-:W-:Y:S02]  /*04a0*/  UISETP.NE.AND.EX UP1, UPT, UR9, URZ, UPT, UP0 ;  /* 0x000000ff0900728c */ /* 0x000fe4000bf25300 */
[----:B------:R-:W-:-:S04]  /*04b0*/  UISETP.NE.AND.EX UP0, UPT, UR5, URZ, UPT, UP2 ;  /* 0x000000ff0500728c */ /* 0x000fc8000bf05320 */
[----:B------:R-:W-:-:S04]  /*04c0*/  USEL UR4, URZ, 0xffffffff, UP0 ;  /* 0xffffffffff047887 */ /* 0x000fc80008000000 */
[----:B------:R-:W-:Y:S01]  /*04d0*/  VOTEU.ANY UP0, P1 ;  /* 0x0000000000ff7886 */ /* 0x000fe20000800100 */
[----:B------:R-:W-:-:S04]  /*04e0*/  @!UP1 USEL UR4, URZ, 0xffffffff, UP0 ;  /* 0xffffffffff049887 */ /* 0x000fc80008000000 */
[----:B------:R-:W-:-:S04]  /*04f0*/  ULOP3.LUT UR4, UR4, 0x1, URZ, 0xc0, !UPT ;  /* 0x0000000104047892 */ /* 0x000fc8000f8ec0ff */
[----:B------:R-:W-:-:S11]  /*0500*/  UISETP.NE.U32.AND UP4, UPT, UR4, 0x1, UPT ;  /* 0x000000010400788c */ /* 0x000fd6000bf85070 */
.L_x_8:
[----:B------:R-:W3:Y:S01]  /*0510*/  SHFL.IDX PT, R0, R89, RZ, 0x1f ;  /* 0x00001fff59007589 */ /* 0x000ee200000e0000 */
[----:B------:R-:W-:-:S04]  /*0520*/  UISETP.NE.AND UP0, UPT, UR22, 0x2, UPT ;  /* 0x000000021600788c */ /* 0x000fc8000bf05270 */
[----:B------:R-:W-:Y:S02]  /*0530*/  UISETP.EQ.AND UP1, UPT, UR68, URZ, !UP0 ;  /* 0x000000ff4400728c */ /* 0x000fe4000c722270 */
[----:B------:R-:W-:-:S04]  /*0540*/  USEL UR37, URZ, 0x1, UP0 ;  /* 0x00000001ff257887 */ /* 0x000fc80008000000 */
[----:B------:R-:W-:Y:S02]  /*0550*/  PLOP3.LUT P3, PT, P0, PT, UP1, 0x80, 0x8 ;  /* 0x000000000008781c */ /* 0x000fe4000076f018 */
[----:B---3--:R-:W-:-:S13]  /*0560*/  ISETP.NE.AND P1, PT, R0, RZ, PT ;  /* 0x000000ff0000720c */ /* 0x008fda0003f25270 */
[----:B------:R-:W-:Y:S05]  /*0570*/  @P1 BRA `(.L_x_9) ;  /* 0x00000000005c1947 */ /* 0x000fea0003800000 */
[----:B------:R-:W-:Y:S01]  /*0580*/  UMOV UR4, 0x400 ;  /* 0x0000040000047882 */ /* 0x000fe20000000000 */
[----:B------:R-:W-:Y:S01]  /*0590*/  UMOV UR8, 0x1 ;  /* 0x0000000100087882 */ /* 0x000fe20000000000 */
[----:B------:R-:W-:Y:S01]  /*05a0*/  UMOV UR6, 0x4 ;  /* 0x0000000400067882 */ /* 0x000fe20000000000 */
[----:B------:R-:W-:Y:S02]  /*05b0*/  ULEA UR4, UR55, UR4, 0x18 ;  /* 0x0000000437047291 */ /* 0x000fe4000f8ec0ff */
[----:B------:R-:W-:-:S04]  /*05c0*/  UIADD3 UR8, UPT, UPT, -UR8, 0x100000, URZ ;  /* 0x0010000008087890 */ /* 0x000fc8000fffe1ff */
[----:B------:R-:W-:Y:S02]  /*05d0*/  USHF.L.U32 UR9, UR8, 0xb, URZ ;  /* 0x0000000b08097899 */ /* 0x000fe400080006ff */
[----:B------:R-:W-:Y:S02]  /*05e0*/  USHF.L.U32 UR8, UR8, 0x1, URZ ;  /* 0x0000000108087899 */ /* 0x000fe400080006ff */
[----:B------:R-:W-:-:S04]  /*05f0*/  UIADD3 UR6, UPT, UPT, -UR6, 0x100000, URZ ;  /* 0x0010000006067890 */ /* 0x000fc8000fffe1ff */
[----:B------:R-:W-:Y:S02]  /*0600*/  USHF.L.U32 UR7, UR6, 0xb, URZ ;  /* 0x0000000b06077899 */ /* 0x000fe400080006ff */
[----:B------:R-:W-:Y:S01]  /*0610*/  USHF.L.U32 UR6, UR6, 0x1, URZ ;  /* 0x0000000106067899 */ /* 0x000fe200080006ff */
[----:B------:R-:W-:Y:S01]  /*0620*/  ELECT P1, URZ, PT ;  /* 0x0000000000ff782f */ /* 0x000fe20003820000 */
[----:B------:R-:W3:Y:S02]  /*0630*/  FENCE.VIEW.ASYNC.S ;  /* 0x00000000000073c6 */ /* 0x000ee40000000000 */
[----:B---3--:R3:W4:Y:S08]  /*0640*/  SYNCS.EXCH.64 URZ, [UR4], UR8 ;  /* 0x0000000804ff75b2 */ /* 0x0087300008000100 */
[----:B------:R3:W1:Y:S01]  /*0650*/  SYNCS.EXCH.64 URZ, [UR4+0x28], UR6 ;  /* 0x0000280604ff75b2 */ /* 0x0006620008000100 */
        /* <DEDUP_REMOVED lines=8> */
[----:B------:R-:W-:Y:S01]  /*06e0*/  NOP ;  /* 0x0000000000007918 */ /* 0x000fe20000000000 */
.L_x_9:
[----:B------:R-:W2:Y:S01]  /*06f0*/  SHFL.IDX PT, R0, R89, RZ, 0x1f ;  /* 0x00001fff59007589 */ /* 0x000ea200000e0000 */
[----:B------:R-:W-:Y:S01]  /*0700*/  NOP ;  /* 0x0000000000007918 */ /* 0x000fe20000000000 */
[----:B--2---:R-:W-:-:S13]  /*0710*/  ISETP.NE.AND P1, PT, R0, 0x1, PT ;  /* 0x000000010000780c */ /* 0x004fda0003f25270 */
[----:B------:R-:W-:Y:S05]  /*0720*/  @P1 BRA `(.L_x_10) ;  /* 0x00000000004c1947 */ /* 0x000fea0003800000 */
[----:B---3--:R-:W-:Y:S01]  /*0730*/  UMOV UR4, 0x400 ;  /* 0x0000040000047882 */ /* 0x008fe20000000000 */
        /* <DEDUP_REMOVED lines=10> */
[----:B------:R-:W2:Y:S02]  /*07e0*/  FENCE.VIEW.ASYNC.S ;  /* 0x00000000000073c6 */ /* 0x000ea40000000000 */
[----:B--2---:R2:W3:Y:S08]  /*07f0*/  SYNCS.EXCH.64 URZ, [UR4+0x50], UR8 ;  /* 0x0000500804ff75b2 */ /* 0x0044f00008000100 */
[----:B------:R2:W1:Y:S01]  /*0800*/  SYNCS.EXCH.64 URZ, [UR4+0x68], UR6 ;  /* 0x0000680604ff75b2 */ /* 0x0004620008000100 */
[----:B------:R2:W1:Y:S01]  /*0810*/  SYNCS.EXCH.64 URZ, [UR4+0x58], UR8 ;  /* 0x0000580804ff75b2 */ /* 0x0004620008000100 */
[----:B------:R2:W1:Y:S01]  /*0820*/  SYNCS.EXCH.64 URZ, [UR4+0x70], UR6 ;  /* 0x0000700604ff75b2 */ /* 0x0004620008000100 */
[----:B------:R2:W1:Y:S01]  /*0830*/  SYNCS.EXCH.64 URZ, [UR4+0x60], UR8 ;  /* 0x0000600804ff75b2 */ /* 0x0004620008000100 */
[----:B------:R2:W1:Y:S01]  /*0840*/  SYNCS.EXCH.64 URZ, [UR4+0x78], UR6 ;  /* 0x0000780604ff75b2 */ /* 0x0004620008000100 */
[----:B------:R-:W-:Y:S01]  /*0850*/  NOP ;  /* 0x0000000000007918 */ /* 0x000fe20000000000 */
.L_x_10:
[----:B------:R-:W4:Y:S01]  /*0860*/  SHFL.IDX PT, R0, R89, RZ, 0x1f ;  /* 0x00001fff59007589 */ /* 0x000f2200000e0000 */
[----:B------:R-:W-:Y:S01]  /*0870*/  NOP ;  /* 0x0000000000007918 */ /* 0x000fe20000000000 */
[----:B----4-:R-:W-:-:S13]  /*0880*/  ISETP.NE.AND P1, PT, R0, 0x3, PT ;  /* 0x000000030000780c */ /* 0x010fda0003f25270 */
[----:B------:R-:W-:Y:S05]  /*0890*/  @P1 BRA `(.L_x_11) ;  /* 0x00000000002c1947 */ /* 0x000fea0003800000 */
[----:B--23--:R-:W-:Y:S01]  /*08a0*/  UMOV UR6, 0x400 ;  /* 0x0000040000067882 */ /* 0x00cfe20000000000 */
[----:B------:R-:W-:Y:S01]  /*08b0*/  UMOV UR4, 0x20 ;  /* 0x0000002000047882 */ /* 0x000fe20000000000 */
[----:B------:R-:W-:Y:S02]  /*08c0*/  ULEA UR6, UR55, UR6, 0x18 ;  /* 0x0000000637067291 */ /* 0x000fe4000f8ec0ff */
[----:B------:R-:W-:-:S04]  /*08d0*/  UIADD3 UR4, UPT, UPT, -UR4, 0x100000, URZ ;  /* 0x0010000004047890 */ /* 0x000fc8000fffe1ff */
[----:B------:R-:W-:Y:S02]  /*08e0*/  USHF.L.U32 UR5, UR4, 0xb, URZ ;  /* 0x0000000b04057899 */ /* 0x000fe400080006ff */
[----:B------:R-:W-:Y:S01]  /*08f0*/  USHF.L.U32 UR4, UR4, 0x1, URZ ;  /* 0x0000000104047899 */ /* 0x000fe200080006ff */
[----:B------:R-:W-:Y:S01]  /*0900*/  ELECT P1, URZ, PT ;  /* 0x0000000000ff782f */ /* 0x000fe20003820000 */
[----:B------:R-:W2:Y:S10]  /*0910*/  FENCE.VIEW.ASYNC.S ;  /* 0x00000000000073c6 */ /* 0x000eb40000000000 */
[----:B--2---:R4:W2:Y:S01]  /*0920*/  SYNCS.EXCH.64 URZ, [UR6+0x80], UR4 ;  /* 0x0000800406ff75b2 */ /* 0x0048a20008000100 */
[----:B------:R4:W3:Y:S02]  /*0930*/  SYNCS.EXCH.64 URZ, [UR6+0x88], UR4 ;  /* 0x0000880406ff75b2 */ /* 0x0008e40008000100 */
[----:B----4-:R-:W-:Y:S01]  /*0940*/  NOP ;  /* 0x0000000000007918 */ /* 0x010fe20000000000 */
.L_x_11:
[----:B------:R-:W4:Y:S01]  /*0950*/  SHFL.IDX PT, R0, R89, RZ, 0x1f ;  /* 0x00001fff59007589 */ /* 0x000f2200000e0000 */
[----:B------:R-:W-:Y:S01]  /*0960*/  NOP ;  /* 0x0000000000007918 */ /* 0x000fe20000000000 */
[----:B----4-:R-:W-:-:S13]  /*0970*/  ISETP.NE.AND P1, PT, R0, 0x4, PT ;  /* 0x000000040000780c */ /* 0x010fda0003f25270 */
[----:B------:R-:W-:Y:S05]  /*0980*/  @P1 BRA `(.L_x_12) ;  /* 0x0000000000481947 */ /* 0x000fea0003800000 */
[----:B--23--:R-:W-:Y:S01]  /*0990*/  UMOV UR4, 0x720 ;  /* 0x0000072000047882 */ /* 0x00cfe20000000000 */
[----:B------:R-:W-:Y:S01]  /*09a0*/  UMOV UR6, 0x400 ;  /* 0x0000040000067882 */ /* 0x000fe20000000000 */
[----:B------:R-:W-:Y:S01]  /*09b0*/  USEL UR4, UR4, 0x620, UP4 ;  /* 0x0000062004047887 */ /* 0x000fe2000a000000 */
        /* <DEDUP_REMOVED lines=10> */
[----:B--2---:R4:W2:Y:S08]  /*0a60*/  SYNCS.EXCH.64 URZ, [UR6+0x90], UR8 ;  /* 0x0000900806ff75b2 */ /* 0x0048b00008000100 */
[----:B------:R4:W3:Y:S01]  /*0a70*/  SYNCS.EXCH.64 URZ, [UR6+0xa0], UR4 ;  /* 0x0000a00406ff75b2 */ /* 0x0008e20008000100 */
[----:B------:R4:W1:Y:S01]  /*0a80*/  SYNCS.EXCH.64 URZ, [UR6+0x98], UR8 ;  /* 0x0000980806ff75b2 */ /* 0x0008620008000100 */
[----:B------:R4:W1:Y:S02]  /*0a90*/  SYNCS.EXCH.64 URZ, [UR6+0xa8], UR4 ;  /* 0x0000a80406ff75b2 */ /* 0x0008640008000100 */
[----:B----4-:R-:W-:Y:S01]  /*0aa0*/  NOP ;  /* 0x0000000000007918 */ /* 0x010fe20000000000 */
.L_x_12:
[----:B------:R-:W4:Y:S01]  /*0ab0*/  SHFL.IDX PT, R0, R89, RZ, 0x1f ;  /* 0x00001fff59007589 */ /* 0x000f2200000e0000 */
[----:B------:R-:W-:Y:S01]  /*0ac0*/  NOP ;  /* 0x0000000000007918 */ /* 0x000fe20000000000 */
[----:B----4-:R-:W-:-:S13]  /*0ad0*/  ISETP.NE.AND P1, PT, R0, 0x5, PT ;  /* 0x000000050000780c */ /* 0x010fda0003f25270 */
[----:B------:R-:W-:Y:S05]  /*0ae0*/  @P1 BRA `(.L_x_13) ;  /* 0x0000000000541947 */ /* 0x000fea0003800000 */
[----:B--23--:R-:W-:Y:S01]  /*0af0*/  UMOV UR4, 0x400 ;  /* 0x0000040000047882 */ /* 0x00cfe20000000000 */
        /* <DEDUP_REMOVED lines=14> */
[----:B------:R4:W1:Y:S01]  /*0be0*/  SYNCS.EXCH.64 URZ, [UR4+0xd8], UR8 ;  /* 0x0000d80804ff75b2 */ /* 0x0008620008000100 */
[----:B------:R4:W1:Y:S01]  /*0bf0*/  SYNCS.EXCH.64 URZ, [UR4+0xc0], UR6 ;  /* 0x0000c00604ff75b2 */ /* 0x0008620008000100 */
[----:B------:R4:W1:Y:S01]  /*0c00*/  SYNCS.EXCH.64 URZ, [UR4+0xe0], UR8 ;  /* 0x0000e00804ff75b2 */ /* 0x0008620008000100 */
[----:B------:R4:W1:Y:S01]  /*0c10*/  SYNCS.EXCH.64 URZ, [UR4+0xc8], UR6 ;  /* 0x0000c80604ff75b2 */ /* 0x0008620008000100 */
[----:B------:R4:W1:Y:S02]  /*0c20*/  SYNCS.EXCH.64 URZ, [UR4+0xe8], UR8 ;  /* 0x0000e80804ff75b2 */ /* 0x0008640008000100 */
[----:B----4-:R-:W-:Y:S01]  /*0c30*/  NOP ;  /* 0x0000000000007918 */ /* 0x010fe20000000000 */
.L_x_13:
[----:B------:R-:W4:Y:S01]  /*0c40*/  SHFL.IDX PT, R0, R89, RZ, 0x1f ;  /* 0x00001fff59007589 */ /* 0x000f2200000e0000 */
[----:B------:R-:W-:Y:S01]  /*0c50*/  ISETP.NE.OR P0, PT, RZ, UR22, !P0 ;  /* 0x00000016ff007c0c */ /* 0x000fe2000c705670 */
        /* <DEDUP_REMOVED lines=12> */
[----:B------:R4:W3:Y:S01]  /*0d20*/  SYNCS.EXCH.64 URZ, [UR4+0x100], UR6 ;  /* 0x0001000604ff75b2 */ /* 0x0008e20008000100 */
[----:B------:R4:W1:Y:S01]  /*0d30*/  SYNCS.EXCH.64 URZ, [UR4+0xf8], UR6 ;  /* 0x0000f80604ff75b2 */ /* 0x0008620008000100 */
[----:B------:R4:W1:Y:S02]  /*0d40*/  SYNCS.EXCH.64 URZ, [UR4+0x108], UR6 ;  /* 0x0001080604ff75b2 */ /* 0x0008640008000100 */
[----:B----4-:R-:W-:Y:S01]  /*0d50*/  NOP ;  /* 0x0000000000007918 */ /* 0x010fe20000000000 */
.L_x_14:
[----:B------:R-:W-:Y:S01]  /*0d60*/  VOTEU.ALL UP0, P0 ;  /* 0x0000000000ff7886 */ /* 0x000fe20000000000 */
[----:B--23--:R-:W-:Y:S01]  /*0d70*/  UMOV UR4, 0x20 ;  /* 0x0000002000047882 */ /* 0x00cfe20000000000 */
[----:B------:R-:W2:Y:S01]  /*0d80*/  LDCU UR7, c[0x0][0x36c] ;  /* 0x00006d80ff0777ac */ /* 0x000ea20008000800 */
[----:B------:R-:W-:Y:S01]  /*0d90*/  NOP ;  /* 0x0000000000007918 */ /* 0x000fe20000000000 */
[----:B------:R-:W-:Y:S01]  /*0da0*/  LOP3.LUT R0, R95, 0x1f, RZ, 0xc0, !PT ;  /* 0x0000001f5f007812 */ /* 0x000fe200078ec0ff */
[----:B------:R-:W-:Y:S01]  /*0db0*/  @!UP0 UMOV UR6, 0x400 ;  /* 0x0000040000068882 */ /* 0x000fe20000000000 */
[----:B------:R-:W-:-:S04]  /*0dc0*/  @!UP0 UIADD3 UR4, UPT, UPT, -UR4, 0x100000, URZ ;  /* 0x0010000004048890 */ /* 0x000fc8000fffe1ff */
[----:B------:R-:W-:Y:S02]  /*0dd0*/  @!UP0 USHF.L.U32 UR5, UR4, 0xb, URZ ;  /* 0x0000000b04058899 */ /* 0x000fe400080006ff */
[----:B------:R-:W-:Y:S02]  /*0de0*/  @!UP0 USHF.L.U32 UR4, UR4, 0x1, URZ ;  /* 0x0000000104048899 */ /* 0x000fe400080006ff */
[----:B------:R-:W-:Y:S01]  /*0df0*/  @!UP0 ULEA UR6, UR55, UR6, 0x18 ;  /* 0x0000000637068291 */ /* 0x000fe2000f8ec0ff */
[----:B------:R-:W-:Y:S01]  /*0e00*/  VOTEU.ALL UP0, P0 ;  /* 0x0000000000ff7886 */ /* 0x000fe20000000000 */
[----:B------:R-:W-:Y:S02]  /*0e10*/  UISETP.NE.AND UP5, UPT, UR22, URZ, UPT ;  /* 0x000000ff1600728c */ /* 0x000fe4000bfa5270 */
[----:B--2---:R-:W-:Y:S01]  /*0e20*/  UISETP.EQ.U32.AND UP6, UPT, UR7, 0x1, UPT ;  /* 0x000000010700788c */ /* 0x004fe2000bfc2070 */
[----:B------:R-:W2:Y:S07]  /*0e30*/  FENCE.VIEW.ASYNC.S ;  /* 0x00000000000073c6 */ /* 0x000eae0000000000 */
[----:B--2---:R2:W3:Y:S01]  /*0e40*/  @!UP0 SYNCS.EXCH.64 URZ, [UR6+0x110], UR4 ;  /* 0x0001100406ff85b2 */ /* 0x0044e20008000100 */
[----:B------:R-:W-:Y:S05]  /*0e50*/  BRA.U !UP6, `(.L_x_15) ;  /* 0x000000010e087547 */ /* 0x000fea000b800000 */
[----:B-1-3--:R-:W-:Y:S01]  /*0e60*/  UCGABAR_ARV ;  /* 0x00000000000079c7 */ /* 0x00afe20008000000 */
[----:B------:R-:W-:Y:S05]  /*0e70*/  BRA `(.L_x_16) ;  /* 0x0000000000047947 */ /* 0x000fea0003800000 */
.L_x_15:
[----:B-1-3--:R-:W-:Y:S01]  /*0e80*/  NOP ;  /* 0x0000000000007918 */ /* 0x00afe20000000000 */
.L_x_16:
[----:B------:R-:W1:Y:S01]  /*0e90*/  S2UR UR24, SR_CTAID.X ;  /* 0x00000000001879c3 */ /* 0x000e620000002500 */
[----:B------:R-:W-:-:S05]  /*0ea0*/  CS2R.32 R91, SR_CgaSize ;  /* 0x00000000005b7805 */ /* 0x000fca0000008a00 */
[----:B------:R-:W-:-:S05]  /*0eb0*/  IMAD R91, R91, -0xa0, RZ ;  /* 0xffffff605b5b7824 */ /* 0x000fca00078e02ff */
[----:B--2---:R-:W-:-:S14]  /*0ec0*/  R2UR UR5, R91 ;  /* 0x000000005b0572ca */ /* 0x004fdc00000e0000 */
[----:B------:R-:W2:Y:S01]  /*0ed0*/  LDCU UR5, c[0x0][UR5+0x2b0] ;  /* 0x00005600050577ac */ /* 0x000ea20008000800 */
[----:B------:R-:W-:-:S05]  /*0ee0*/  CS2R.32 R91, SR_CgaSize ;  /* 0x00000000005b7805 */ /* 0x000fca0000008a00 */
[----:B------:R-:W-:-:S05]  /*0ef0*/  IMAD R91, R91, -0xa0, RZ ;  /* 0xffffff605b5b7824 */ /* 0x000fca00078e02ff */
[----:B------:R-:W-:-:S14]  /*0f00*/  R2UR UR4, R91 ;  /* 0x000000005b0472ca */ /* 0x000fdc00000e0000 */
[----:B------:R-:W3:Y:S01]  /*0f10*/  LDCU UR4, c[0x0][UR4+0x2b4] ;  /* 0x00005680040477ac */ /* 0x000ee20008000800 */
[----:B------:R-:W4:Y:S01]  /*0f20*/  S2UR UR26, SR_CTAID.Y ;  /* 0x00000000001a79c3 */ /* 0x000f220000002600 */
[----:B------:R-:W-:-:S05]  /*0f30*/  CS2R.32 R91, SR_CgaSize ;  /* 0x00000000005b7805 */ /* 0x000fca0000008a00 */
[----:B------:R-:W-:-:S05]  /*0f40*/  IMAD R91, R91, -0xa0, RZ ;  /* 0xffffff605b5b7824 */ /* 0x000fca00078e02ff */
[----:B------:R-:W-:-:S14]  /*0f50*/  R2UR UR7, R91 ;  /* 0x000000005b0772ca */ /* 0x000fdc00000e0000 */
[----:B------:R-:W3:Y:S01]  /*0f60*/  LDCU UR7, c[0x0][UR7+0x2a0] ;  /* 0x00005400070777ac */ /* 0x000ee20008000800 */
[----:B------:R-:W-:-:S05]  /*0f70*/  CS2R.32 R91, SR_CgaSize ;  /* 0x00000000005b7805 */ /* 0x000fca0000008a00 */
[----:B------:R-:W-:-:S05]  /*0f80*/  IMAD R91, R91, -0xa0, RZ ;  /* 0xffffff605b5b7824 */ /* 0x000fca00078e02ff */
[----:B------:R-:W-:-:S14]  /*0f90*/  R2UR UR8, R91 ;  /* 0x000000005b0872ca */ /* 0x000fdc00000e0000 */
[----:B------:R-:W3:Y:S01]  /*0fa0*/  LDCU UR8, c[0x0][UR8+0x2a4] ;  /* 0x00005480080877ac */ /* 0x000ee20008000800 */
[----:B------:R-:W-:Y:S01]  /*0fb0*/  UISETP.GT.U32.AND UP0, UPT, UR68, 0xffff, UPT ;  /* 0x0000ffff4400788c */ /* 0x000fe2000bf04070 */
[----:B------:R-:W3:Y:S01]  /*0fc0*/  LDCU UR23, c[0x0][0xb24] ;  /* 0x00016480ff1777ac */ /* 0x000ee20008000800 */
[----:B------:R-:W3:Y:S01]  /*0fd0*/  LDCU UR42, c[0x0][0xb24] ;  /* 0x00016480ff2a77ac */ /* 0x000ee20008000800 */
[----:B-1----:R-:W-:Y:S01]  /*0fe0*/  I2FP.F32.U32 R3, UR24 ;  /* 0x0000001800037c45 */ /* 0x002fe20008201000 */
[----:B------:R-:W1:Y:S04]  /*0ff0*/  LDCU UR28, c[0x0][0xb30] ;  /* 0x00016600ff1c77ac */ /* 0x000e680008000800 */
[----:B--2---:R-:W-:Y:S01]  /*1000*/  FMUL R3, R3, UR5 ;  /* 0x0000000503037c20 */ /* 0x004fe20008400000 */
[----:B------:R-:W-:Y:S01]  /*1010*/  USEL UR5, UR68, 0xffff, !UP0 ;  /* 0x0000ffff44057887 */ /* 0x000fe2000c000000 */
[----:B----4-:R-:W-:Y:S01]  /*1020*/  I2FP.F32.U32 R2, UR26 ;  /* 0x0000001a00027c45 */ /* 0x010fe20008201000 */
[----:B------:R-:W-:-:S03]  /*1030*/  USHF.L.U32 UR30, UR55, 0xa, URZ ;  /* 0x0000000a371e7899 */ /* 0x000fc600080006ff */
[----:B------:R-:W2:Y:S01]  /*1040*/  F2I.U32.TRUNC.NTZ R3, R3 ;  /* 0x0000000300037305 */ /* 0x000ea2000020f000 */
[----:B------:R-:W-:Y:S01]  /*1050*/  ULOP3.LUT UR29, UR5, 0xffff, URZ, 0xc0, !UPT ;  /* 0x0000ffff051d7892 */ /* 0x000fe2000f8ec0ff */
[----:B---3--:R-:W-:Y:S01]  /*1060*/  FMUL R2, R2, UR4 ;  /* 0x0000000402027c20 */ /* 0x008fe20008400000 */
[----:B------:R-:W-:-:S05]  /*1070*/  UMOV UR11, 0x55 ;  /* 0x00000055000b7882 */ /* 0x000fca0000000000 */
[----:B------:R-:W3:Y:S01]  /*1080*/  F2I.U32.TRUNC.NTZ R2, R2 ;  /* 0x0000000200027305 */ /* 0x000ee2000020f000 */
[----:B--2---:R-:W-:Y:S02]  /*1090*/  R2UR UR4, R3 ;  /* 0x00000000030472ca */ /* 0x004fe400000e0000 */
[----:B------:R-:W-:Y:S02]  /*10a0*/  PRMT R3, RZ, 0x7610, R3 ;  /* 0x00007610ff037816 */ /* 0x000fe40000000003 */
[----:B---3--:R-:W-:Y:S02]  /*10b0*/  R2UR UR6, R2 ;  /* 0x00000000020672ca */ /* 0x008fe400000e0000 */
[----:B------:R-:W-:-:S07]  /*10c0*/  PRMT R2, RZ, 0x7610, R2 ;  /* 0x00007610ff027816 */ /* 0x000fce0000000002 */
[----:B------:R-:W-:-:S04]  /*10d0*/  UIADD3 UR5, UPT, UPT, -UR4, URZ, URZ ;  /* 0x000000ff04057290 */ /* 0x000fc8000fffe1ff */
[----:B------:R-:W-:Y:S02]  /*10e0*/  UIMAD UR5, UR7, UR5, UR24 ;  /* 0x00000005070572a4 */ /* 0x000fe4000f8e0218 */
[----:B------:R-:W-:-:S04]  /*10f0*/  UIADD3 UR4, UPT, UPT, -UR6, URZ, URZ ;  /* 0x000000ff06047290 */ /* 0x000fc8000fffe1ff */
[----:B------:R-:W-:Y:S01]  /*1100*/  IMAD.U32 R91, RZ, RZ, UR5 ;  /* 0x00000005ff5b7e24 */ /* 0x000fe2000f8e00ff */
[----:B------:R-:W-:-:S06]  /*1110*/  UIMAD UR4, UR8, UR4, UR26 ;  /* 0x00000004080472a4 */ /* 0x000fcc000f8e021a */
[----:B------:R-:W-:Y:S01]  /*1120*/  IMAD.U32 R90, RZ, RZ, UR4 ;  /* 0x00000004ff5a7e24 */ /* 0x000fe2000f8e00ff */
[----:B-1----:R-:W-:Y:S06]  /*1130*/  BRA.U UP5, `(.L_x_17) ;  /* 0x0000000105647547 */ /* 0x002fec000b800000 */
[----:B------:R-:W-:Y:S02]  /*1140*/  R2UR UR4, R91 ;  /* 0x000000005b0472ca */ /* 0x000fe400000e0000 */
[----:B------:R-:W-:-:S11]  /*1150*/  R2UR UR12, R90 ;  /* 0x000000005a0c72ca */ /* 0x000fd600000e0000 */
[----:B------:R-:W-:Y:S02]  /*1160*/  UISETP.GT.U32.AND UP0, UPT, UR4, 0x1, UPT ;  /* 0x000000010400788c */ /* 0x000fe4000bf04070 */
[----:B------:R-:W-:Y:S02]  /*1170*/  ULOP3.LUT UR10, UR4, 0xfffffffe, URZ, 0xc0, !UPT ;  /* 0xfffffffe040a7892 */ /* 0x000fe4000f8ec0ff */
[----:B------:R-:W-:Y:S02]  /*1180*/  UISETP.NE.AND UP3, UPT, UR12, URZ, UP0 ;  /* 0x000000ff0c00728c */ /* 0x000fe40008765270 */
[----:B------:R-:W-:Y:S02]  /*1190*/  UISETP.NE.AND UP2, UPT, UR12, 0x1, UP0 ;  /* 0x000000010c00788c */ /* 0x000fe40008745270 */
[----:B------:R-:W-:Y:S02]  /*11a0*/  UISETP.NE.AND UP1, UPT, UR12, 0x2, UP0 ;  /* 0x000000020c00788c */ /* 0x000fe40008725270 */
[----:B------:R-:W-:-:S02]  /*11b0*/  UISETP.NE.AND UP0, UPT, UR12, 0x3, UP0 ;  /* 0x000000030c00788c */ /* 0x000fc40008705270 */
[----:B------:R-:W-:Y:S02]  /*11c0*/  USEL UR6, URZ, 0x1, UP3 ;  /* 0x00000001ff067887 */ /* 0x000fe40009800000 */
[----:B------:R-:W-:Y:S02]  /*11d0*/  USEL UR5, URZ, 0x4, UP2 ;  /* 0x00000004ff057887 */ /* 0x000fe40009000000 */
[----:B------:R-:W-:Y:S02]  /*11e0*/  USEL UR4, URZ, 0x10, UP1 ;  /* 0x00000010ff047887 */ /* 0x000fe40008800000 */
[----:B------:R-:W-:Y:S02]  /*11f0*/  USEL UR9, URZ, 0x40, UP0 ;  /* 0x00000040ff097887 */ /* 0x000fe40008000000 */
[----:B------:R-:W-:Y:S02]  /*1200*/  USEL UR8, URZ, 0x2, UP3 ;  /* 0x00000002ff087887 */ /* 0x000fe40009800000 */
[----:B------:R-:W-:-:S02]  /*1210*/  UIADD3 UR4, UPT, UPT, UR4, UR5, UR6 ;  /* 0x0000000504047290 */ /* 0x000fc4000fffe006 */
[----:B------:R-:W-:Y:S02]  /*1220*/  USEL UR6, URZ, 0x20, UP1 ;  /* 0x00000020ff067887 */ /* 0x000fe40008800000 */
[----:B------:R-:W-:Y:S02]  /*1230*/  USEL UR7, URZ, 0x8, UP2 ;  /* 0x00000008ff077887 */ /* 0x000fe40009000000 */
[----:B------:R-:W-:Y:S02]  /*1240*/  UIADD3 UR5, UPT, UPT, UR8, UR9, UR4 ;  /* 0x0000000908057290 */ /* 0x000fe4000fffe004 */
[----:B------:R-:W-:Y:S02]  /*1250*/  ULEA UR4, UR12, UR10, 0x1 ;  /* 0x0000000a0c047291 */ /* 0x000fe4000f8e08ff */
[----:B------:R-:W-:Y:S02]  /*1260*/  USEL UR8, URZ, 0x80, UP0 ;  /* 0x00000080ff087887 */ /* 0x000fe40008000000 */
[----:B------:R-:W-:-:S03]  /*1270*/  UIADD3 UR5, UPT, UPT, UR6, UR7, UR5 ;  /* 0x0000000706057290 */ /* 0x000fc6000fffe005 */
[----:B------:R-:W-:Y:S01]  /*1280*/  UMOV UR6, 0x3 ;  /* 0x0000000300067882 */ /* 0x000fe20000000000 */
[----:B------:R-:W-:Y:S02]  /*1290*/  UIADD3 UR5, UPT, UPT, UR5, UR8, URZ ;  /* 0x0000000805057290 */ /* 0x000fe4000fffe0ff */
[----:B------:R-:W-:-:S04]  /*12a0*/  USHF.L.U32 UR4, UR6, UR4, URZ ;  /* 0x0000000406047299 */ /* 0x000fc800080006ff */
[----:B------:R-:W-:Y:S02]  /*12b0*/  IMAD.U32 R3, RZ, RZ, UR5 ;  /* 0x00000005ff037e24 */ /* 0x000fe4000f8e00ff */
[----:B------:R-:W-:-:S07]  /*12c0*/  IMAD.U32 R2, RZ, RZ, UR4 ;  /* 0x00000004ff027e24 */ /* 0x000fce000f8e00ff */
.L_x_17:
[----:B------:R-:W1:Y:S01]  /*12d0*/  S2UR UR36, SR_CTAID.Z ;  /* 0x00000000002479c3 */ /* 0x000e620000002700 */
[----:B------:R-:W-:Y:S02]  /*12e0*/  UISETP.GE.AND UP0, UPT, UR23, 0x1, UPT ;  /* 0x000000011700788c */ /* 0x000fe4000bf06270 */
[----:B------:R-:W-:Y:S02]  /*12f0*/  UISETP.NE.AND UP3, UPT, UR22, 0x2, UPT ;  /* 0x000000021600788c */ /* 0x000fe4000bf65270 */
[----:B------:R-:W-:Y:S02]  /*1300*/  ULOP3.LUT UR30, UR30, 0x1800, URZ, 0xc0, !UPT ;  /* 0x000018001e1e7892 */ /* 0x000fe4000f8ec0ff */
[----:B------:R-:W-:Y:S01]  /*1310*/  USHF.L.U32 UR29, UR11, UR29, URZ ;  /* 0x0000001d0b1d7299 */ /* 0x000fe200080006ff */
[----:B------:R-:W-:Y:S02]  /*1320*/  UMOV UR25, UR24 ;  /* 0x0000001800197c82 */ /* 0x000fe40008000000 */
[----:B------:R-:W-:Y:S09]  /*1330*/  BRA.U !UP0, `(.L_x_18) ;  /* 0x0000000108d47547 */ /* 0x000ff2000b800000 */
[----:B------:R-:W2:Y:S01]  /*1340*/  LDCU.128 UR12, c[0x0][0xb10] ;  /* 0x00016200ff0c77ac */ /* 0x000ea20008000c00 */
[----:B------:R-:W3:Y:S01]  /*1350*/  LDCU UR6, c[0x0][0x370] ;  /* 0x00006e00ff0677ac */ /* 0x000ee20008000800 */
[----:B------:R-:W4:Y:S01]  /*1360*/  LDCU UR5, c[0x0][0x374] ;  /* 0x00006e80ff0577ac */ /* 0x000f220008000800 */
[----:B------:R-:W1:Y:S01]  /*1370*/  LDCU UR27, c[0x0][0xb0c] ;  /* 0x00016180ff1b77ac */ /* 0x000e620008000800 */
[----:B------:R-:W1:Y:S01]  /*1380*/  LDCU UR4, c[0x0][0xb20] ;  /* 0x00016400ff0477ac */ /* 0x000e620008000800 */
[----:B------:R-:W1:Y:S01]  /*1390*/  LDCU.64 UR8, c[0x0][0xb28] ;  /* 0x00016500ff0877ac */ /* 0x000e620008000a00 */
[----:B--2---:R-:W-:Y:S02]  /*13a0*/  UISETP.NE.AND UP0, UPT, UR14, 0x1, UPT ;  /* 0x000000010e00788c */ /* 0x004fe4000bf05270 */
[----:B----4-:R-:W-:Y:S02]  /*13b0*/  UIMAD.WIDE.U32 UR10, UR5, UR15, URZ ;  /* 0x0000000f050a72a5 */ /* 0x010fe4000f8e00ff */
[----:B---3--:R-:W-:-:S02]  /*13c0*/  UIMAD.WIDE.U32 UR18, UR6, UR12, URZ ;  /* 0x0000000c061272a5 */ /* 0x008fc4000f8e00ff */
[----:B-1----:R-:W-:Y:S02]  /*13d0*/  UISETP.NE.AND UP1, UPT, UR27, 0x1, UPT ;  /* 0x000000011b00788c */ /* 0x002fe4000bf25270 */
[----:B------:R-:W-:Y:S01]  /*13e0*/  UISETP.NE.AND UP2, UPT, UR23, 0x1, UPT ;  /* 0x000000011700788c */ /* 0x000fe2000bf45270 */
[----:B------:R-:W-:Y:S02]  /*13f0*/  UMOV UR10, UR11 ;  /* 0x0000000b000a7c82 */ /* 0x000fe40008000000 */
[----:B------:R-:W-:Y:S01]  /*1400*/  UMOV UR18, UR19 ;  /* 0x0000001300127c82 */ /* 0x000fe20008000000 */
[----:B------:R-:W-:Y:S02]  /*1410*/  @UP0 USHF.R.U32.HI UR5, URZ, UR4, UR10 ;  /* 0x00000004ff050299 */ /* 0x000fe4000801160a */
[----:B------:R-:W-:Y:S02]  /*1420*/  UIMAD.WIDE.U32 UR20, UR26, UR15, URZ ;  /* 0x0000000f1a1472a5 */ /* 0x000fe4000f8e00ff */
[----:B------:R-:W-:-:S02]  /*1430*/  UIMAD.WIDE.U32 UR10, UR5, UR8, URZ ;  /* 0x00000008050a72a5 */ /* 0x000fc4000f8e00ff */
[----:B------:R-:W-:Y:S02]  /*1440*/  @UP1 USHF.R.U32.HI UR6, URZ, UR13, UR18 ;  /* 0x0000000dff061299 */ /* 0x000fe40008011612 */
[----:B------:R-:W-:Y:S02]  /*1450*/  UIMAD.WIDE.U32 UR16, UR24, UR12, URZ ;  /* 0x0000000c181072a5 */ /* 0x000fe4000f8e00ff */
[----:B------:R-:W-:Y:S01]  /*1460*/  UIMAD.WIDE.U32 UR18, UR6, UR8, URZ ;  /* 0x00000008061272a5 */ /* 0x000fe2000f8e00ff */
[----:B------:R-:W-:Y:S01]  /*1470*/  UMOV UR20, UR21 ;  /* 0x0000001500147c82 */ /* 0x000fe20008000000 */
[----:B------:R-:W-:Y:S01]  /*1480*/  UMOV UR10, UR11 ;  /* 0x0000000b000a7c82 */ /* 0x000fe20008000000 */
[----:B------:R-:W-:Y:S02]  /*1490*/  USHF.R.U32.HI UR20, URZ, UR4, UR20 ;  /* 0x00000004ff147299 */ /* 0x000fe40008011614 */
[----:B------:R-:W-:Y:S02]  /*14a0*/  @UP2 USHF.R.U32.HI UR5, URZ, UR9, UR10 ;  /* 0x00000009ff052299 */ /* 0x000fe4000801160a */
[----:B------:R-:W-:Y:S01]  /*14b0*/  UMOV UR7, UR19 ;  /* 0x0000001300077c82 */ /* 0x000fe20008000000 */
[----:B------:R-:W-:Y:S01]  /*14c0*/  UMOV UR16, UR17 ;  /* 0x0000001100107c82 */ /* 0x000fe20008000000 */
[----:B------:R-:W-:-:S02]  /*14d0*/  @UP2 USHF.R.U32.HI UR6, URZ, UR9, UR7 ;  /* 0x00000009ff062299 */ /* 0x000fc40008011607 */
[----:B------:R-:W-:Y:S02]  /*14e0*/  USHF.R.U32.HI UR16, URZ, UR13, UR16 ;  /* 0x0000000dff107299 */ /* 0x000fe40008011610 */
[----:B------:R-:W-:Y:S02]  /*14f0*/  USEL UR4, UR26, UR20, !UP0 ;  /* 0x000000141a047287 */ /* 0x000fe4000c000000 */
[----:B------:R-:W-:Y:S02]  /*1500*/  UIMAD UR7, UR5, UR23, URZ ;  /* 0x00000017050772a4 */ /* 0x000fe4000f8e02ff */
[----:B------:R-:W-:Y:S02]  /*1510*/  USEL UR5, UR24, UR16, !UP1 ;  /* 0x0000001018057287 */ /* 0x000fe4000c800000 */
[----:B------:R-:W-:Y:S02]  /*1520*/  UIMAD UR12, UR6, UR23, URZ ;  /* 0x00000017060c72a4 */ /* 0x000fe4000f8e02ff */
[----:B------:R-:W-:-:S02]  /*1530*/  UISETP.GE.AND UP0, UPT, UR4, UR7, UPT ;  /* 0x000000070400728c */ /* 0x000fc4000bf06270 */
[----:B------:R-:W-:Y:S02]  /*1540*/  UIMAD.WIDE.U32 UR10, UR4, UR8, URZ ;  /* 0x00000008040a72a5 */ /* 0x000fe4000f8e00ff */
[----:B------:R-:W-:Y:S02]  /*1550*/  UISETP.GE.OR UP0, UPT, UR5, UR12, UP0 ;  /* 0x0000000c0500728c */ /* 0x000fe40008706670 */
[----:B------:R-:W-:Y:S02]  /*1560*/  UIMAD.WIDE.U32 UR12, UR5, UR8, URZ ;  /* 0x00000008050c72a5 */ /* 0x000fe4000f8e00ff */
[----:B------:R-:W-:Y:S01]  /*1570*/  UIADD3 UR10, UPT, UPT, -UR4, URZ, URZ ;  /* 0x000000ff040a7290 */ /* 0x000fe2000fffe1ff */
[----:B------:R-:W-:Y:S01]  /*1580*/  UMOV UR8, UR11 ;  /* 0x0000000b00087c82 */ /* 0x000fe20008000000 */
[----:B------:R-:W-:Y:S02]  /*1590*/  UIADD3 UR25, UPT, UPT, -UR5, URZ, URZ ;  /* 0x000000ff05197290 */ /* 0x000fe4000fffe1ff */
[----:B------:R-:W-:-:S03]  /*15a0*/  USHF.R.U32.HI UR8, URZ, UR9, UR8 ;  /* 0x00000009ff087299 */ /* 0x000fc60008011608 */
[----:B------:R-:W-:Y:S01]  /*15b0*/  @!UP0 UMOV UR7, UR13 ;  /* 0x0000000d00078c82 */ /* 0x000fe20008000000 */
[----:B------:R-:W-:Y:S02]  /*15c0*/  UIMAD UR26, UR14, UR10, UR26 ;  /* 0x0000000a0e1a72a4 */ /* 0x000fe4000f8e021a */
[----:B------:R-:W-:Y:S02]  /*15d0*/  USEL UR8, UR4, UR8, !UP2 ;  /* 0x0000000804087287 */ /* 0x000fe4000d000000 */
[----:B------:R-:W-:Y:S02]  /*15e0*/  @!UP0 USHF.R.U32.HI UR7, URZ, UR9, UR7 ;  /* 0x00000009ff078299 */ /* 0x000fe40008011607 */
[----:B------:R-:W-:Y:S02]  /*15f0*/  UIADD3 UR9, UPT, UPT, -UR8, URZ, URZ ;  /* 0x000000ff08097290 */ /* 0x000fe4000fffe1ff */
[----:B------:R-:W-:Y:S02]  /*1600*/  @!UP0 USEL UR7, UR5, UR7, !UP2 ;  /* 0x0000000705078287 */ /* 0x000fe4000d000000 */
[----:B------:R-:W-:-:S02]  /*1610*/  UIMAD UR9, UR23, UR9, UR4 ;  /* 0x00000009170972a4 */ /* 0x000fc4000f8e0204 */
[----:B------:R-:W-:Y:S02]  /*1620*/  @!UP0 UIADD3 UR8, UPT, UPT, UR8, -UR7, URZ ;  /* 0x8000000708088290 */ /* 0x000fe4000fffe0ff */
[----:B------:R-:W-:Y:S02]  /*1630*/  @!UP0 UIMAD UR6, UR9, UR6, UR7 ;  /* 0x00000006090682a4 */ /* 0x000fe4000f8e0207 */
[----:B------:R-:W-:Y:S02]  /*1640*/  @!UP0 UIMAD UR4, UR8, UR23, UR5 ;  /* 0x00000017080482a4 */ /* 0x000fe4000f8e0205 */
[----:B------:R-:W-:Y:S02]  /*1650*/  UIMAD UR25, UR27, UR25, UR24 ;  /* 0x000000191b1972a4 */ /* 0x000fe4000f8e0218 */
[----:B------:R-:W-:Y:S01]  /*1660*/  UIMAD UR26, UR4, UR14, UR26 ;  /* 0x0000000e041a72a4 */ /* 0x000fe2000f8e021a */
[----:B------:R-:W-:Y:S02]  /*1670*/  @!UP0 UMOV UR5, UR6 ;  /* 0x0000000600058c82 */ /* 0x000fe40008000000 */
[----:B------:R-:W-:-:S12]  /*1680*/  UIMAD UR25, UR5, UR27, UR25 ;  /* 0x0000001b051972a4 */ /* 0x000fd8000f8e0219 */
.L_x_18:
[----:B------:R-:W-:-:S09]  /*1690*/  UISETP.NE.AND UP0, UPT, UR28, 0x1, UPT ;  /* 0x000000011c00788c */ /* 0x000fd2000bf05270 */
[----:B------:R-:W-:Y:S05]  /*16a0*/  BRA.U UP0, `(.L_x_19) ;  /* 0x0000000100447547 */ /* 0x000fea000b800000 */
[----:B------:R-:W2:Y:S01]  /*16b0*/  LDCU.128 UR8, c[0x0][0xb10] ;  /* 0x00016200ff0877ac */ /* 0x000ea20008000c00 */
[----:B------:R-:W3:Y:S01]  /*16c0*/  LDCU UR12, c[0x0][0xb0c] ;  /* 0x00016180ff0c77ac */ /* 0x000ee20008000800 */
[----:B------:R-:W4:Y:S01]  /*16d0*/  LDCU UR13, c[0x0][0xb20] ;  /* 0x00016400ff0d77ac */ /* 0x000f220008000800 */
[----:B--2---:R-:W-:Y:S02]  /*16e0*/  UIMAD.WIDE.U32 UR6, UR25, UR8, URZ ;  /* 0x00000008190672a5 */ /* 0x004fe4000f8e00ff */
[----:B------:R-:W-:Y:S02]  /*16f0*/  UIMAD.WIDE.U32 UR4, UR26, UR11, URZ ;  /* 0x0000000b1a0472a5 */ /* 0x000fe4000f8e00ff */
[----:B---3--:R-:W-:Y:S02]  /*1700*/  UISETP.NE.AND UP1, UPT, UR12, 0x1, UPT ;  /* 0x000000010c00788c */ /* 0x008fe4000bf25270 */
[----:B------:R-:W-:Y:S01]  /*1710*/  UISETP.NE.AND UP0, UPT, UR10, 0x1, UPT ;  /* 0x000000010a00788c */ /* 0x000fe2000bf05270 */
[----:B------:R-:W-:-:S02]  /*1720*/  UMOV UR6, UR7 ;  /* 0x0000000700067c82 */ /* 0x000fc40008000000 */
[----:B------:R-:W-:Y:S01]  /*1730*/  UMOV UR4, UR5 ;  /* 0x0000000500047c82 */ /* 0x000fe20008000000 */
[----:B------:R-:W-:Y:S02]  /*1740*/  USHF.R.U32.HI UR6, URZ, UR9, UR6 ;  /* 0x00000009ff067299 */ /* 0x000fe40008011606 */
[----:B----4-:R-:W-:Y:S02]  /*1750*/  USHF.R.U32.HI UR4, URZ, UR13, UR4 ;  /* 0x0000000dff047299 */ /* 0x010fe40008011604 */
[----:B------:R-:W-:Y:S02]  /*1760*/  USEL UR5, UR25, UR6, !UP1 ;  /* 0x0000000619057287 */ /* 0x000fe4000c800000 */
[----:B------:R-:W-:-:S04]  /*1770*/  USEL UR4, UR26, UR4, !UP0 ;  /* 0x000000041a047287 */ /* 0x000fc8000c000000 */
[----:B------:R-:W-:Y:S02]  /*1780*/  UIADD3 UR6, UPT, UPT, -UR4, UR5, URZ ;  /* 0x0000000504067290 */ /* 0x000fe4000fffe1ff */
[----:B------:R-:W-:Y:S02]  /*1790*/  UIADD3 UR4, UPT, UPT, UR4, -UR5, URZ ;  /* 0x8000000504047290 */ /* 0x000fe4000fffe0ff */
[----:B------:R-:W-:Y:S02]  /*17a0*/  UIMAD UR26, UR6, UR10, UR26 ;  /* 0x0000000a061a72a4 */ /* 0x000fe4000f8e021a */
[----:B------:R-:W-:-:S12]  /*17b0*/  UIMAD UR25, UR4, UR12, UR25 ;  /* 0x0000000c041972a4 */ /* 0x000fd8000f8e0219 */
.L_x_19:
[----:B------:R-:W-:Y:S05]  /*17c0*/  BRA.U !UP6, `(.L_x_20) ;  /* 0x000000010e0c7547 */ /* 0x000fea000b800000 */
[----:B------:R-:W-:Y:S01]  /*17d0*/  UCGABAR_WAIT ;  /* 0x0000000000007dc7 */ /* 0x000fe20008000000 */
[----:B------:R-:W-:Y:S01]  /*17e0*/  CCTL.IVALL ;  /* 0x00000000ff00798f */ /* 0x000fe20002000000 */
[----:B------:R-:W-:Y:S05]  /*17f0*/  BRA `(.L_x_21) ;  /* 0x0000000000047947 */ /* 0x000fea0003800000 */
.L_x_20:
[----:B------:R-:W-:Y:S06]  /*1800*/  BAR.SYNC.DEFER_BLOCKING 0x0 ;  /* 0x0000000000007b1d */ /* 0x000fec0000010000 */
.L_x_21:
[----:B------:R-:W-:Y:S05]  /*1810*/  BRA.U UP3, `(.L_x_22) ;  /* 0x0000001503887547 */ /* 0x000fea000b800000 */
[----:B------:R-:W2:Y:S01]  /*1820*/  LDCU UR6, c[0x0][0x38c] ;  /* 0x00007180ff0677ac */ /* 0x000ea20008000800 */
[----:B------:R-:W-:Y:S01]  /*1830*/  PLOP3.LUT P1, PT, PT, PT, UP4, 0x80, 0x8 ;  /* 0x000000000008781c */ /* 0x000fe20003f2f048 */
[----:B------:R-:W-:Y:S01]  /*1840*/  IMAD.MOV.U32 R12, RZ, RZ, 0x1 ;  /* 0x00000001ff0c7424 */ /* 0x000fe200078e00ff */
[----:B------:R-:W-:Y:S01]  /*1850*/  ISETP.NE.AND P2, PT, R0, RZ, P3 ;  /* 0x000000ff0000720c */ /* 0x000fe20001f45270 */
[----:B------:R-:W-:Y:S01]  /*1860*/  USHF.L.U32 UR7, UR24, 0x7, URZ ;  /* 0x0000000718077899 */ /* 0x000fe200080006ff */
[----:B------:R-:W-:Y:S01]  /*1870*/  PLOP3.LUT P1, PT, P1, PT, PT, 0x8, 0x80 ;  /* 0x000000000080781c */ /* 0x000fe20000f2e170 */
[----:B------:R-:W-:Y:S01]  /*1880*/  UISETP.NE.AND UP1, UPT, UR22, URZ, UPT ;  /* 0x000000ff1600728c */ /* 0x000fe2000bf25270 */
[----:B------:R-:W-:Y:S01]  /*1890*/  CS2R R10, SRZ ;  /* 0x00000000000a7805 */ /* 0x000fe2000001ff00 */
[----:B------:R-:W-:Y:S01]  /*18a0*/  USHF.L.U32 UR52, UR24, 0x5, URZ ;  /* 0x0000000518347899 */ /* 0x000fe200080006ff */
[----:B------:R-:W-:Y:S01]  /*18b0*/  IMAD.MOV.U32 R9, RZ, RZ, RZ ;  /* 0x000000ffff097224 */ /* 0x000fe200078e00ff */
[----:B------:R-:W3:Y:S01]  /*18c0*/  LDCU UR46, c[0x0][0x370] ;  /* 0x00006e00ff2e77ac */ /* 0x000ee20008000800 */
[----:B------:R-:W-:Y:S01]  /*18d0*/  IMAD.MOV.U32 R8, RZ, RZ, 0x1 ;  /* 0x00000001ff087424 */ /* 0x000fe200078e00ff */
[----:B------:R-:W-:Y:S01]  /*18e0*/  USEL UR31, UR37, 0x2, UP1 ;  /* 0x00000002251f7887 */ /* 0x000fe20008800000 */
[----:B------:R-:W4:Y:S01]  /*18f0*/  LDCU.64 UR40, c[0x0][0x348] ;  /* 0x00006900ff2877ac */ /* 0x000f220008000a00 */
[----:B--2---:R-:W-:-:S02]  /*1900*/  UIADD3 UR5, UPT, UPT, UR6, 0x7f, URZ ;  /* 0x0000007f06057890 */ /* 0x004fc4000fffe0ff */
[----:B------:R-:W-:Y:S02]  /*1910*/  UIADD3 UR53, UPT, UPT, UR6, 0xfe, URZ ;  /* 0x000000fe06357890 */ /* 0x000fe4000fffe0ff */
[----:B------:R-:W-:Y:S01]  /*1920*/  USHF.R.S32.HI UR4, URZ, 0x1f, UR5 ;  /* 0x0000001fff047899 */ /* 0x000fe20008011405 */
[----:B------:R-:W2:Y:S03]  /*1930*/  LDCU UR45, c[0x0][0x374] ;  /* 0x00006e80ff2d77ac */ /* 0x000ea60008000800 */
[----:B------:R-:W-:Y:S02]  /*1940*/  ULEA.HI UR4, UR4, UR5, URZ, 0x7 ;  /* 0x0000000504047291 */ /* 0x000fe4000f8f38ff */
[----:B------:R-:W-:Y:S02]  /*1950*/  UIADD3 UR5, UPT, UPT, UR6, -0x1, URZ ;  /* 0xffffffff06057890 */ /* 0x000fe4000fffe0ff */
[----:B------:R-:W-:-:S02]  /*1960*/  USHF.R.S32.HI UR48, URZ, 0x7, UR4 ;  /* 0x00000007ff307899 */ /* 0x000fc40008011404 */
[----:B------:R-:W-:Y:S02]  /*1970*/  UISETP.GE.U32.AND UP2, UPT, UR5, -0xff, UPT ;  /* 0xffffff010500788c */ /* 0x000fe4000bf46070 */
[----:B------:R-:W-:Y:S02]  /*1980*/  UISETP.LT.U32.AND UP0, UPT, UR48, 0x5, UPT ;  /* 0x000000053000788c */ /* 0x000fe4000bf01070 */
[----:B------:R-:W-:Y:S02]  /*1990*/  ULOP3.LUT UR5, UR7, 0x80, URZ, 0xc0, !UPT ;  /* 0x0000008007057892 */ /* 0x000fe4000f8ec0ff */
[----:B------:R-:W-:Y:S02]  /*19a0*/  USEL UR47, UR48, 0x5, UP0 ;  /* 0x00000005302f7887 */ /* 0x000fe40008000000 */
[----:B------:R-:W-:Y:S02]  /*19b0*/  ULOP3.LUT UR52, UR52, 0x20, URZ, 0xc0, !UPT ;  /* 0x0000002034347892 */ /* 0x000fe4000f8ec0ff */
[----:B------:R-:W-:-:S02]  /*19c0*/  UIADD3 UR4, UPT, UPT, UR47, -0x1, URZ ;  /* 0xffffffff2f047890 */ /* 0x000fc4000fffe0ff */
[----:B------:R-:W-:Y:S02]  /*19d0*/  @UP2 UIADD3 UR4, UPT, UPT, UR47, URZ, URZ ;  /* 0x000000ff2f042290 */ /* 0x000fe4000fffe0ff */
[----:B------:R-:W-:Y:S02]  /*19e0*/  ULEA.HI UR50, UR30, UR5, URZ, 0x1a ;  /* 0x000000051e327291 */ /* 0x000fe4000f8fd0ff */
[----:B------:R-:W-:Y:S02]  /*19f0*/  UIADD3 UR51, UPT, UPT, UR48, -UR47, URZ ;  /* 0x8000002f30337290 */ /* 0x000fe4000fffe0ff */
[----:B------:R-:W-:Y:S02]  /*1a00*/  UIADD3 UR37, UPT, UPT, UR4, 0x1, URZ ;  /* 0x0000000104257890 */ /* 0x000fe4000fffe0ff */
[----:B------:R-:W-:Y:S01]  /*1a10*/  UIADD3 UR49, UPT, UPT, -UR4, URZ, URZ ;  /* 0x000000ff04317290 */ /* 0x000fe2000fffe1ff */
[----:B--234-:R-:W-:-:S11]  /*1a20*/  UMOV UR15, URZ ;  /* 0x000000ff000f7c82 */ /* 0x01cfd60008000000 */
.L_x_44:
[----:B------:R-:W-:Y:S01]  /*1a30*/  UISETP.NE.AND UP0, UPT, UR55, URZ, UPT ;  /* 0x000000ff3700728c */ /* 0x000fe2000bf05270 */
[----:B------:R-:W2:Y:S08]  /*1a40*/  S2UR UR55, SR_CgaCtaId ;  /* 0x00000000003779c3 */ /* 0x000eb00000008800 */
[----:B-1----:R-:W-:Y:S05]  /*1a50*/  BRA.U UP0, `(.L_x_23) ;  /* 0x0000000100347547 */ /* 0x002fea000b800000 */
[----:B------:R-:W3:Y:S01]  /*1a60*/  S2R R0, SR_CgaCtaId ;  /* 0x0000000000007919 */ /* 0x000ee20000008800 */
[----:B------:R-:W-:Y:S02]  /*1a70*/  MOV R3, 0x400 ;  /* 0x0000040000037802 */ /* 0x000fe40000000f00 */
[----:B------:R-:W-:Y:S02]  /*1a80*/  SHF.L.U32 R2, R8, 0x1f, RZ ;  /* 0x0000001f08027819 */ /* 0x000fe400000006ff */
[----:B---3--:R-:W-:-:S05]  /*1a90*/  LEA R0, R0, R3, 0x18 ;  /* 0x0000000300007211 */ /* 0x008fca00078ec0ff */
[----:B------:R-:W-:-:S04]  /*1aa0*/  IMAD R3, R9, 0x8, R0 ;  /* 0x0000000809037824 */ /* 0x000fc800078e0200 */
[----:B------:R-:W3:Y:S02]  /*1ab0*/  SYNCS.PHASECHK.TRANS64.TRYWAIT P0, [R3+URZ+0x100], R2 ;  /* 0x00010002030075a7 */ /* 0x000ee400080011ff */
[----:B---3--:R-:W-:Y:S05]  /*1ac0*/  @!P0 BRA `(.L_x_24) ;  /* 0x0000006800f88947 */ /* 0x008fea0003800000 */
.L_x_136:
[----:B------:R-:W-:Y:S01]  /*1ad0*/  VIADD R9, R9, 0x1 ;  /* 0x0000000109097836 */ /* 0x000fe20000000000 */
[----:B------:R3:W-:Y:S04]  /*1ae0*/  SYNCS.ARRIVE.TRANS64.A1T0 RZ, [R3+URZ+0xf0], RZ ;  /* 0x0000f0ff03ff79a7 */ /* 0x0007e800081000ff */
[----:B------:R-:W-:-:S04]  /*1af0*/  ISETP.NE.AND P0, PT, R9, 0x2, PT ;  /* 0x000000020900780c */ /* 0x000fc80003f05270 */
[----:B------:R-:W-:Y:S02]  /*1b00*/  SEL R9, R9, RZ, P0 ;  /* 0x000000ff09097207 */ /* 0x000fe40000000000 */
[----:B---3--:R-:W-:-:S04]  /*1b10*/  SEL R3, RZ, 0x1, P0 ;  /* 0x00000001ff037807 */ /* 0x008fc80000000000 */
[----:B------:R-:W-:-:S07]  /*1b20*/  LOP3.LUT R8, R8, R3, RZ, 0x3c, !PT ;  /* 0x0000000308087212 */ /* 0x000fce00078e3cff */
.L_x_23:
[----:B------:R-:W-:Y:S01]  /*1b30*/  UMOV UR14, 0x400 ;  /* 0x00000400000e7882 */ /* 0x000fe20000000000 */
[----:B------:R-:W-:Y:S01]  /*1b40*/  SHF.L.U32 R0, R12, 0x1f, RZ ;  /* 0x0000001f0c007819 */ /* 0x000fe200000006ff */
[----:B--2---:R-:W-:Y:S02]  /*1b50*/  ULEA UR14, UR55, UR14, 0x18 ;  /* 0x0000000e370e7291 */ /* 0x004fe4000f8ec0ff */
[----:B------:R-:W-:Y:S02]  /*1b60*/  UISETP.GE.U32.AND UP0, UPT, UR53, 0xff, UPT ;  /* 0x000000ff3500788c */ /* 0x000fe4000bf06070 */
[----:B------:R-:W-:Y:S02]  /*1b70*/  ULEA UR4, UR15, UR14, 0x3 ;  /* 0x0000000e0f047291 */ /* 0x000fe4000f8e18ff */
[----:B------:R-:W-:Y:S01]  /*1b80*/  ULEA UR19, UR26, UR52, 0x6 ;  /* 0x000000341a137291 */ /* 0x000fe2000f8e30ff */
[----:B------:R-:W-:-:S06]  /*1b90*/  UMOV UR13, URZ ;  /* 0x000000ff000d7c82 */ /* 0x000fcc0008000000 */
[----:B------:R2:W3:Y:S01]  /*1ba0*/  SYNCS.PHASECHK.TRANS64.TRYWAIT P0, [UR4+0x28], R0 ;  /* 0x00002800ff0075a7 */ /* 0x0004e20008001104 */
[----:B------:R-:W-:-:S04]  /*1bb0*/  ULEA.HI UR4, UR25, UR25, URZ, 0x1 ;  /* 0x0000001919047291 */ /* 0x000fc8000f8f08ff */
[----:B------:R-:W-:-:S04]  /*1bc0*/  USHF.L.U32 UR4, UR4, 0x7, URZ ;  /* 0x0000000704047899 */ /* 0x000fc800080006ff */
[----:B------:R-:W-:-:S04]  /*1bd0*/  ULOP3.LUT UR35, UR4, 0xffffff00, URZ, 0xc0, !UPT ;  /* 0xffffff0004237892 */ /* 0x000fc8000f8ec0ff */
[----:B------:R-:W-:Y:S01]  /*1be0*/  UIADD3 UR35, UPT, UPT, UR50, UR35, URZ ;  /* 0x0000002332237290 */ /* 0x000fe2000fffe0ff */
[----:B------:R-:W-:Y:S11]  /*1bf0*/  BRA.U !UP0, `(.L_x_25) ;  /* 0x0000000108f87547 */ /* 0x000ff6000b800000 */
[----:B------:R-:W-:Y:S01]  /*1c00*/  UMOV UR21, UR49 ;  /* 0x0000003100157c82 */ /* 0x000fe20008000000 */
[----:B------:R-:W-:Y:S01]  /*1c10*/  UMOV UR4, UR15 ;  /* 0x0000000f00047c82 */ /* 0x000fe20008000000 */
[----:B------:R-:W-:-:S05]  /*1c20*/  UMOV UR26, 0x40 ;  /* 0x00000040001a7882 */ /* 0x000fca0000000000 */
.L_x_31:
[----:B------:R-:W-:Y:S01]  /*1c30*/  ULEA UR33, UR4, UR14, 0x3 ;  /* 0x0000000e04217291 */ /* 0x000fe2000f8e18ff */
[----:B------:R-:W-:Y:S01]  /*1c40*/  @P3 MOV R2, 0x14000 ;  /* 0x0001400000023802 */ /* 0x000fe20000000f00 */
[----:B-1-3--:R-:W-:Y:S10]  /*1c50*/  @P0 BRA `(.L_x_26) ;  /* 0x00000000000c0947 */ /* 0x00aff40003800000 */
[----:B------:R-:W-:-:S04]  /*1c60*/  SHF.L.U32 R3, R12, 0x1f, RZ ;  /* 0x0000001f0c037819 */ /* 0x000fc800000006ff */
[----:B------:R-:W3:Y:S02]  /*1c70*/  SYNCS.PHASECHK.TRANS64.TRYWAIT P0, [UR33+0x28], R3 ;  /* 0x00002803ff0075a7 */ /* 0x000ee40008001121 */
[----:B---3--:R-:W-:Y:S05]  /*1c80*/  @!P0 BRA `(.L_x_27) ;  /* 0x00000068009c8947 */ /* 0x008fea0003800000 */
.L_x_26:
[----:B------:R3:W-:Y:S01]  /*1c90*/  @P3 SYNCS.ARRIVE.TRANS64 RZ, [UR33], R2 ;  /* 0x00000002ffff39a7 */ /* 0x0007e20008000021 */
[----:B------:R-:W-:Y:S02]  /*1ca0*/  ULOP3.LUT UR5, UR31, 0x2, URZ, 0xfc, !UPT ;  /* 0x000000021f057892 */ /* 0x000fe4000f8efcff */
[----:B------:R-:W-:Y:S02]  /*1cb0*/  UIADD3 UR21, UPT, UPT, UR21, 0x1, URZ ;  /* 0x0000000115157890 */ /* 0x000fe4000fffe0ff */
[----:B------:R-:W-:Y:S02]  /*1cc0*/  UISETP.NE.AND UP0, UPT, UR5, 0x2, UPT ;  /* 0x000000020500788c */ /* 0x000fe4000bf05270 */
[----:B------:R-:W-:-:S07]  /*1cd0*/  UISETP.NE.AND UP2, UPT, UR21, 0x1, UPT ;  /* 0x000000011500788c */ /* 0x000fce000bf45270 */
[----:B------:R-:W-:Y:S05]  /*1ce0*/  BRA.U UP0, `(.L_x_28) ;  /* 0x0000000100047547 */ /* 0x000fea000b800000 */
[----:B-1----:R-:W-:Y:S05]  /*1cf0*/  BPT.TRAP 0x1 ;  /* 0x000000040000795c */ /* 0x002fea0000300000 */
.L_x_28:
[----:B------:R-:W-:Y:S04]  /*1d00*/  BSSY.RECONVERGENT B0, `(.L_x_29) ;  /* 0x0000003000007945 */ /* 0x000fe80003800200 */
[----:B------:R-:W-:Y:S05]  /*1d10*/  @!P2 BRA `(.L_x_30) ;  /* 0x000000000004a947 */ /* 0x000fea0003800000 */
[----:B-1----:R-:W-:Y:S05]  /*1d20*/  BPT.TRAP 0x1 ;  /* 0x000000040000795c */ /* 0x002fea0000300000 */
.L_x_30:
[----:B-1----:R-:W-:Y:S05]  /*1d30*/  BSYNC.RECONVERGENT B0 ;  /* 0x0000000000007941 */ /* 0x002fea0003800200 */
.L_x_29:
[----:B------:R-:W-:Y:S02]  /*1d40*/  UIADD3 UR5, UPT, UPT, UR4, 0x1, URZ ;  /* 0x0000000104057890 */ /* 0x000fe4000fffe0ff */
[----:B------:R-:W-:Y:S02]  /*1d50*/  ULEA UR24, UR4, UR30, 0xe ;  /* 0x0000001e04187291 */ /* 0x000fe4000f8e70ff */
[----:B------:R-:W-:Y:S02]  /*1d60*/  UISETP.NE.AND UP0, UPT, UR5, 0x5, UPT ;  /* 0x000000050500788c */ /* 0x000fe4000bf05270 */
[----:B------:R-:W-:Y:S02]  /*1d70*/  ULEA UR24, UR24, UR14, 0x1 ;  /* 0x0000000e18187291 */ /* 0x000fe4000f8e08ff */
[----:B------:R-:W-:Y:S02]  /*1d80*/  USEL UR6, URZ, 0x1, UP0 ;  /* 0x00000001ff067887 */ /* 0x000fe40008000000 */
[----:B------:R-:W-:-:S02]  /*1d90*/  USEL UR15, UR5, URZ, UP0 ;  /* 0x000000ff050f7287 */ /* 0x000fc40008000000 */
[----:B------:R-:W-:Y:S02]  /*1da0*/  ULEA UR8, UR4, UR14, 0xd ;  /* 0x0000000e04087291 */ /* 0x000fe4000f8e68ff */
[----:B------:R-:W-:Y:S01]  /*1db0*/  ULEA UR5, UR15, UR14, 0x3 ;  /* 0x0000000e0f057291 */ /* 0x000fe2000f8e18ff */
[----:B------:R-:W-:Y:S01]  /*1dc0*/  LOP3.LUT R12, R12, UR6, RZ, 0x3c, !PT ;  /* 0x000000060c0c7c12 */ /* 0x000fe2000f8e3cff */
[----:B------:R-:W-:Y:S02]  /*1dd0*/  UIADD3 UR6, UP1, UPT, UR40, 0x80, URZ ;  /* 0x0000008028067890 */ /* 0x000fe4000ff3e0ff */
[----:B------:R-:W-:Y:S01]  /*1de0*/  UIADD3 UR4, UP0, UPT, UR40, 0x180, URZ ;  /* 0x0000018028047890 */ /* 0x000fe2000ff1e0ff */
[----:B--2---:R-:W-:Y:S01]  /*1df0*/  SHF.L.U32 R0, R12, 0x1f, RZ ;  /* 0x0000001f0c007819 */ /* 0x004fe200000006ff */
[----:B------:R-:W-:Y:S02]  /*1e00*/  UIADD3 UR34, UPT, UPT, UR26, -0x40, URZ ;  /* 0xffffffc01a227890 */ /* 0x000fe4000fffe0ff */
[----:B------:R-:W-:Y:S01]  /*1e10*/  ULOP3.LUT UR33, UR33, 0xfefffff8, URZ, 0xc0, !UPT ;  /* 0xfefffff821217892 */ /* 0x000fe2000f8ec0ff */
[----:B------:R4:W1:Y:S01]  /*1e20*/  SYNCS.PHASECHK.TRANS64.TRYWAIT P0, [UR5+0x28], R0 ;  /* 0x00002800ff0075a7 */ /* 0x0008620008001105 */
[----:B------:R-:W-:-:S02]  /*1e30*/  UIADD3.X UR7, UPT, UPT, URZ, UR41, URZ, UP1, !UPT ;  /* 0x00000029ff077290 */ /* 0x000fc40008ffe4ff */
[----:B------:R-:W-:Y:S02]  /*1e40*/  UIADD3 UR32, UPT, UPT, UR24, 0x6400, URZ ;  /* 0x0000640018207890 */ /* 0x000fe4000fffe0ff */
[----:B------:R-:W-:Y:S02]  /*1e50*/  UPRMT UR13, URZ, 0x5410, UR29 ;  /* 0x00005410ff0d7896 */ /* 0x000fe4000800001d */
[----:B------:R-:W-:Y:S02]  /*1e60*/  UIADD3 UR24, UPT, UPT, UR24, 0xa400, URZ ;  /* 0x0000a40018187890 */ /* 0x000fe4000fffe0ff */
[----:B------:R-:W-:Y:S02]  /*1e70*/  UIADD3.X UR5, UPT, UPT, URZ, UR41, URZ, UP0, !UPT ;  /* 0x00000029ff057290 */ /* 0x000fe400087fe4ff */
[----:B------:R-:W-:Y:S02]  /*1e80*/  UIADD3 UR16, UPT, UPT, UR8, 0x2e400, URZ ;  /* 0x0002e40008107890 */ /* 0x000fe4000fffe0ff */
[----:B------:R-:W-:Y:S01]  /*1e90*/  UIADD3 UR8, UPT, UPT, UR8, 0x2f400, URZ ;  /* 0x0002f40008087890 */ /* 0x000fe2000fffe0ff */
[----:B------:R-:W-:Y:S01]  /*1ea0*/  UMOV UR22, 0x0 ;  /* 0x0000000000167882 */ /* 0x000fe20000000000 */
[----:B------:R-:W-:Y:S01]  /*1eb0*/  UMOV UR23, 0x10000000 ;  /* 0x1000000000177882 */ /* 0x000fe20000000000 */
[----:B------:R-:W-:Y:S01]  /*1ec0*/  UMOV UR27, UR35 ;  /* 0x00000023001b7c82 */ /* 0x000fe20008000000 */
[----:B------:R-:W-:Y:S01]  /*1ed0*/  UMOV UR28, UR36 ;  /* 0x00000024001c7c82 */ /* 0x000fe20008000000 */
[----:B------:R-:W-:Y:S01]  /*1ee0*/  UMOV UR25, UR33 ;  /* 0x0000002100197c82 */ /* 0x000fe20008000000 */
[----:B------:R-:W-:Y:S01]  /*1ef0*/  UMOV UR20, UR36 ;  /* 0x0000002400147c82 */ /* 0x000fe20008000000 */
[----:B------:R-:W-:Y:S01]  /*1f00*/  UMOV UR17, UR33 ;  /* 0x0000002100117c82 */ /* 0x000fe20008000000 */
[----:B------:R-:W-:Y:S01]  /*1f10*/  UMOV UR18, UR34 ;  /* 0x0000002200127c82 */ /* 0x000fe20008000000 */
[----:B------:R-:W-:Y:S01]  /*1f20*/  UTMALDG.3D.MULTICAST.2CTA [UR32], [UR6], UR13, desc[UR22] ;  /* 0x00001620060073b4 */ /* 0x000fe2000821180d */
[----:B------:R-:W-:Y:S01]  /*1f30*/  UMOV UR10, UR26 ;  /* 0x0000001a000a7c82 */ /* 0x000fe20008000000 */
[----:B------:R-:W-:Y:S01]  /*1f40*/  UMOV UR11, UR19 ;  /* 0x00000013000b7c82 */ /* 0x000fe20008000000 */
[----:B------:R-:W-:Y:S01]  /*1f50*/  UMOV UR12, UR36 ;  /* 0x00000024000c7c82 */ /* 0x000fe20008000000 */
[----:B------:R-:W-:Y:S01]  /*1f60*/  UMOV UR9, UR33 ;  /* 0x0000002100097c82 */ /* 0x000fe20008000000 */
[----:B------:R2:W-:Y:S01]  /*1f70*/  UTMALDG.3D.MULTICAST.2CTA [UR24], [UR6], UR13, desc[UR22] ;  /* 0x00001618060073b4 */ /* 0x0005e2000821180d */
[----:B------:R-:W-:Y:S01]  /*1f80*/  UTMALDG.3D.2CTA [UR16], [UR4], desc[UR22] ;  /* 0x00001610040075b4 */ /* 0x000fe20008211000 */
[----:B------:R3:W-:Y:S01]  /*1f90*/  UTMALDG.3D.2CTA [UR8], [UR4], desc[UR22] ;  /* 0x00001608040075b4 */ /* 0x0007e20008211000 */
[----:B--2---:R-:W-:Y:S01]  /*1fa0*/  UIADD3 UR26, UPT, UPT, UR26, 0x80, URZ ;  /* 0x000000801a1a7890 */ /* 0x004fe2000fffe0ff */
[----:B------:R-:W-:Y:S01]  /*1fb0*/  UMOV UR13, UR37 ;  /* 0x00000025000d7c82 */ /* 0x000fe20008000000 */
[----:B---3--:R-:W-:Y:S01]  /*1fc0*/  UMOV UR4, UR15 ;  /* 0x0000000f00047c82 */ /* 0x008fe20008000000 */
[----:B----4-:R-:W-:Y:S09]  /*1fd0*/  BRA.U UP2, `(.L_x_31) ;  /* 0xfffffffd02147547 */ /* 0x010ff2000b83ffff */
.L_x_25:
[----:B------:R-:W-:Y:S01]  /*1fe0*/  ULEA UR4, UR15, UR14, 0x3 ;  /* 0x0000000e0f047291 */ /* 0x000fe2000f8e18ff */
[----:B--2---:R-:W-:Y:S01]  /*1ff0*/  SHF.L.U32 R0, R12, 0x1f, RZ ;  /* 0x0000001f0c007819 */ /* 0x004fe200000006ff */
[----:B------:R-:W-:Y:S01]  /*2000*/  @!P1 SYNCS.ARRIVE.TRANS64.A1T0 RZ, [UR14+0x88], RZ ;  /* 0x000088ffffff99a7 */ /* 0x000fe2000810000e */
[----:B------:R-:W-:-:S06]  /*2010*/  UISETP.GT.AND UP0, UPT, UR48, UR47, UPT ;  /* 0x0000002f3000728c */ /* 0x000fcc000bf04270 */
[----:B------:R2:W4:Y:S03]  /*2020*/  SYNCS.PHASECHK.TRANS64.TRYWAIT P1, [UR4+0x28], R0 ;  /* 0x00002800ff0075a7 */ /* 0x0005260008021104 */
[----:B------:R-:W-:Y:S05]  /*2030*/  BRA.U !UP0, `(.L_x_32) ;  /* 0x0000000508047547 */ /* 0x000fea000b800000 */
[----:B------:R-:W-:Y:S01]  /*2040*/  UIADD3 UR21, UPT, UPT, UR51, UR13, URZ ;  /* 0x0000000d33157290 */ /* 0x000fe2000fffe0ff */
[----:B------:R-:W-:-:S11]  /*2050*/  UMOV UR6, UR15 ;  /* 0x0000000f00067c82 */ /* 0x000fd60008000000 */
.L_x_40:
[----:B------:R-:W-:Y:S01]  /*2060*/  ULEA UR7, UR6, UR14, 0x3 ;  /* 0x0000000e06077291 */ /* 0x000fe2000f8e18ff */
[----:B----4-:R-:W-:Y:S01]  /*2070*/  @P3 MOV R2, 0x14000 ;  /* 0x0001400000023802 */ /* 0x010fe20000000f00 */
[----:B-12-4-:R-:W-:Y:S10]  /*2080*/  @P1 BRA `(.L_x_33) ;  /* 0x00000000000c1947 */ /* 0x016ff40003800000 */
[----:B------:R-:W-:-:S04]  /*2090*/  SHF.L.U32 R3, R12, 0x1f, RZ ;  /* 0x0000001f0c037819 */ /* 0x000fc800000006ff */
[----:B-1-3--:R-:W1:Y:S02]  /*20a0*/  SYNCS.PHASECHK.TRANS64.TRYWAIT P0, [UR7+0x28], R3 ;  /* 0x00002803ff0075a7 */ /* 0x00ae640008001107 */
[----:B-1----:R-:W-:Y:S05]  /*20b0*/  @!P0 BRA `(.L_x_34) ;  /* 0x0000006400a88947 */ /* 0x002fea0003800000 */
.L_x_33:
[----:B------:R4:W-:Y:S01]  /*20c0*/  @P3 SYNCS.ARRIVE.TRANS64 RZ, [UR7], R2 ;  /* 0x00000002ffff39a7 */ /* 0x0009e20008000007 */
[----:B------:R-:W-:-:S04]  /*20d0*/  ULOP3.LUT UR4, UR31, 0x2, URZ, 0xfc, !UPT ;  /* 0x000000021f047892 */ /* 0x000fc8000f8efcff */
[----:B------:R-:W-:-:S09]  /*20e0*/  UISETP.NE.AND UP0, UPT, UR4, 0x2, UPT ;  /* 0x000000020400788c */ /* 0x000fd2000bf05270 */
[----:B------:R-:W-:Y:S05]  /*20f0*/  BRA.U UP0, `(.L_x_35) ;  /* 0x0000000100047547 */ /* 0x000fea000b800000 */
[----:B-1----:R-:W-:Y:S05]  /*2100*/  BPT.TRAP 0x1 ;  /* 0x000000040000795c */ /* 0x002fea0000300000 */
.L_x_35:
[----:B------:R-:W-:Y:S04]  /*2110*/  BSSY.RECONVERGENT B0, `(.L_x_36) ;  /* 0x0000003000007945 */ /* 0x000fe80003800200 */
[----:B------:R-:W-:Y:S05]  /*2120*/  @!P2 BRA `(.L_x_37) ;  /* 0x000000000004a947 */ /* 0x000fea0003800000 */
[----:B-1----:R-:W-:Y:S05]  /*2130*/  BPT.TRAP 0x1 ;  /* 0x000000040000795c */ /* 0x002fea0000300000 */
.L_x_37:
[----:B-1----:R-:W-:Y:S05]  /*2140*/  BSYNC.RECONVERGENT B0 ;  /* 0x0000000000007941 */ /* 0x002fea0003800200 */
.L_x_36:
[----:B------:R-:W-:Y:S01]  /*2150*/  UIADD3 UR4, UPT, UPT, UR6, 0x1, URZ ;  /* 0x0000000106047890 */ /* 0x000fe2000fffe0ff */
[----:B------:R-:W-:Y:S01]  /*2160*/  BSSY.RECONVERGENT B0, `(.L_x_38) ;  /* 0x000002a000007945 */ /* 0x000fe20003800200 */
[----:B---3--:R-:W-:Y:S02]  /*2170*/  ELECT P0, URZ, PT ;  /* 0x0000000000ff782f */ /* 0x008fe40003800000 */
[----:B------:R-:W-:-:S04]  /*2180*/  UISETP.NE.AND UP0, UPT, UR4, 0x5, UPT ;  /* 0x000000050400788c */ /* 0x000fc8000bf05270 */
[----:B------:R-:W-:Y:S02]  /*2190*/  USEL UR5, URZ, 0x1, UP0 ;  /* 0x00000001ff057887 */ /* 0x000fe40008000000 */
[----:B------:R-:W-:-:S04]  /*21a0*/  USEL UR15, UR4, URZ, UP0 ;  /* 0x000000ff040f7287 */ /* 0x000fc80008000000 */
[----:B------:R-:W-:Y:S01]  /*21b0*/  ULEA UR4, UR15, UR14, 0x3 ;  /* 0x0000000e0f047291 */ /* 0x000fe2000f8e18ff */
[----:B------:R-:W-:-:S04]  /*21c0*/  LOP3.LUT R12, R12, UR5, RZ, 0x3c, !PT ;  /* 0x000000050c0c7c12 */ /* 0x000fc8000f8e3cff */
[----:B--2---:R-:W-:-:S04]  /*21d0*/  SHF.L.U32 R0, R12, 0x1f, RZ ;  /* 0x0000001f0c007819 */ /* 0x004fc800000006ff */
[----:B------:R1:W2:Y:S01]  /*21e0*/  SYNCS.PHASECHK.TRANS64.TRYWAIT P1, [UR4+0x28], R0 ;  /* 0x00002800ff0075a7 */ /* 0x0002a20008021104 */
[----:B------:R-:W-:Y:S05]  /*21f0*/  @!P0 BRA `(.L_x_39) ;  /* 0x0000000000808947 */ /* 0x000fea0003800000 */
[----:B------:R-:W-:Y:S02]  /*2200*/  ULEA UR24, UR6, UR30, 0xe ;  /* 0x0000001e06187291 */ /* 0x000fe4000f8e70ff */
[----:B------:R-:W-:Y:S02]  /*2210*/  UIADD3 UR4, UP1, UPT, UR40, 0x80, URZ ;  /* 0x0000008028047890 */ /* 0x000fe4000ff3e0ff */
[----:B------:R-:W-:Y:S02]  /*2220*/  ULEA UR24, UR24, UR14, 0x1 ;  /* 0x0000000e18187291 */ /* 0x000fe4000f8e08ff */
[----:B------:R-:W-:Y:S02]  /*2230*/  USHF.L.U32 UR34, UR13, 0x7, URZ ;  /* 0x000000070d227899 */ /* 0x000fe400080006ff */
[----:B------:R-:W-:Y:S02]  /*2240*/  ULEA UR8, UR6, UR14, 0xd ;  /* 0x0000000e06087291 */ /* 0x000fe4000f8e68ff */
[----:B------:R-:W-:-:S02]  /*2250*/  UIADD3 UR22, UP0, UPT, UR40, 0x180, URZ ;  /* 0x0000018028167890 */ /* 0x000fc4000ff1e0ff */
[----:B------:R-:W-:Y:S02]  /*2260*/  ULOP3.LUT UR33, UR7, 0xfefffff8, URZ, 0xc0, !UPT ;  /* 0xfefffff807217892 */ /* 0x000fe4000f8ec0ff */
[----:B------:R-:W-:Y:S02]  /*2270*/  UIADD3.X UR5, UPT, UPT, URZ, UR41, URZ, UP1, !UPT ;  /* 0x00000029ff057290 */ /* 0x000fe40008ffe4ff */
[----:B------:R-:W-:Y:S02]  /*2280*/  UIADD3 UR32, UPT, UPT, UR24, 0x6400, URZ ;  /* 0x0000640018207890 */ /* 0x000fe4000fffe0ff */
[----:B------:R-:W-:Y:S02]  /*2290*/  UPRMT UR10, URZ, 0x5410, UR29 ;  /* 0x00005410ff0a7896 */ /* 0x000fe4000800001d */
[----:B------:R-:W-:Y:S02]  /*22a0*/  UIADD3 UR26, UPT, UPT, UR34, 0x40, URZ ;  /* 0x00000040221a7890 */ /* 0x000fe4000fffe0ff */
[----:B------:R-:W-:-:S02]  /*22b0*/  UIADD3 UR24, UPT, UPT, UR24, 0xa400, URZ ;  /* 0x0000a40018187890 */ /* 0x000fc4000fffe0ff */
        /* <DEDUP_REMOVED lines=13> */
[----:B------:R-:W-:Y:S01]  /*2390*/  UMOV UR12, UR36 ;  /* 0x00000024000c7c82 */ /* 0x000fe20008000000 */
[----:B------:R-:W-:Y:S01]  /*23a0*/  UMOV UR9, UR33 ;  /* 0x0000002100097c82 */ /* 0x000fe20008000000 */
[----:B------:R3:W-:Y:S01]  /*23b0*/  UTMALDG.3D.MULTICAST.2CTA [UR24], [UR4], UR10, desc[UR38] ;  /* 0x00002618040073b4 */ /* 0x0007e2000821180a */
[----:B------:R1:W-:Y:S01]  /*23c0*/  UTMALDG.3D.2CTA [UR16], [UR22], desc[UR38] ;  /* 0x00002610160075b4 */ /* 0x0003e20008211000 */
[----:B---3--:R-:W-:-:S02]  /*23d0*/  UMOV UR10, UR26 ;  /* 0x0000001a000a7c82 */ /* 0x008fc40008000000 */
[----:B------:R1:W-:Y:S02]  /*23e0*/  UTMALDG.3D.2CTA [UR8], [UR22], desc[UR38] ;  /* 0x00002608160075b4 */ /* 0x0003e40008211000 */
[----:B-1----:R-:W-:Y:S01]  /*23f0*/  NOP ;  /* 0x0000000000007918 */ /* 0x002fe20000000000 */
.L_x_39:
[----:B------:R-:W-:Y:S05]  /*2400*/  BSYNC.RECONVERGENT B0 ;  /* 0x0000000000007941 */ /* 0x000fea0003800200 */
.L_x_38:
[----:B------:R-:W-:Y:S01]  /*2410*/  UIADD3 UR13, UPT, UPT, UR13, 0x1, URZ ;  /* 0x000000010d0d7890 */ /* 0x000fe2000fffe0ff */
[----:B------:R-:W-:-:S03]  /*2420*/  UMOV UR6, UR15 ;  /* 0x0000000f00067c82 */ /* 0x000fc60008000000 */
[----:B------:R-:W-:-:S09]  /*2430*/  UISETP.NE.AND UP0, UPT, UR13, UR21, UPT ;  /* 0x000000150d00728c */ /* 0x000fd2000bf05270 */
[----:B------:R-:W-:Y:S05]  /*2440*/  BRA.U UP0, `(.L_x_40) ;  /* 0xfffffffd00047547 */ /* 0x000fea000b83ffff */
.L_x_32:
[C---:B------:R-:W-:Y:S01]  /*2450*/  LEA R3, R11.reuse, UR14, 0x3 ;  /* 0x0000000e0b037c11 */ /* 0x040fe2000f8e18ff */
[----:B------:R-:W-:Y:S01]  /*2460*/  NOP ;  /* 0x0000000000007918 */ /* 0x000fe20000000000 */
[----:B-12---:R-:W-:Y:S02]  /*2470*/  SHF.L.U32 R0, R10, 0x1f, RZ ;  /* 0x0000001f0a007819 */ /* 0x006fe400000006ff */
[----:B------:R-:W-:Y:S02]  /*2480*/  LEA R5, R11, UR14, 0x4 ;  /* 0x0000000e0b057c11 */ /* 0x000fe4000f8e20ff */
[----:B---3--:R-:W1:Y:S02]  /*2490*/  SYNCS.PHASECHK.TRANS64.TRYWAIT P0, [R3+URZ+0x90], R0 ;  /* 0x00009000030075a7 */ /* 0x008e6400080011ff */
[----:B-1----:R-:W-:Y:S05]  /*24a0*/  @!P0 BRA `(.L_x_41) ;  /* 0x0000006000c48947 */ /* 0x002fea0003800000 */
.L_x_139:
[----:B------:R-:W2:Y:S01]  /*24b0*/  LDS.128 R4, [R5+0x120] ;  /* 0x0001200005047984 */ /* 0x000ea20000000c00 */
[----:B------:R-:W-:Y:S01]  /*24c0*/  UISETP.GE.AND UP0, UPT, UR42, 0x1, UPT ;  /* 0x000000012a00788c */ /* 0x000fe2000bf06270 */
[----:B------:R-:W-:Y:S01]  /*24d0*/  @!PT LDS RZ, [RZ] ;  /* 0x00000000fffff984 */ /* 0x000fe20000000800 */
[----:B------:R-:W-:Y:S01]  /*24e0*/  @!PT LDS RZ, [RZ] ;  /* 0x00000000fffff984 */ /* 0x000fe20000000800 */
[----:B------:R-:W-:Y:S01]  /*24f0*/  @!PT LDS RZ, [RZ] ;  /* 0x00000000fffff984 */ /* 0x000fe20000000800 */
[----:B------:R-:W-:Y:S01]  /*2500*/  @!PT LDS RZ, [RZ] ;  /* 0x00000000fffff984 */ /* 0x000fe20000000800 */
[----:B------:R3:W-:Y:S06]  /*2510*/  MEMBAR.ALL.CTA ;  /* 0x0000000000007992 */ /* 0x0007ec0000008000 */
[----:B---3--:R-:W3:Y:S01]  /*2520*/  FENCE.VIEW.ASYNC.S ;  /* 0x00000000000073c6 */ /* 0x008ee20000000000 */
[----:B--2---:R-:W-:-:S13]  /*2530*/  LOP3.LUT P0, RZ, R6, 0x1, RZ, 0xc0, !PT ;  /* 0x0000000106ff7812 */ /* 0x004fda000780c0ff */
[----:B---3--:R-:W-:Y:S01]  /*2540*/  VOTEU.ANY UP1, P0 ;  /* 0x0000000000ff7886 */ /* 0x008fe20000020100 */
[----:B------:R-:W-:-:S13]  /*2550*/  PLOP3.LUT P0, PT, PT, PT, UP1, 0x80, 0x8 ;  /* 0x000000000008781c */ /* 0x000fda0003f0f018 */
[----:B-1----:R-:W-:Y:S02]  /*2560*/  @P0 LOP3.LUT R0, R5, 0xffff, RZ, 0xc0, !PT ;  /* 0x0000ffff05000812 */ /* 0x002fe400078ec0ff */
[----:B----4-:R-:W-:Y:S02]  /*2570*/  @P0 MOV R2, R4 ;  /* 0x0000000400020202 */ /* 0x010fe40000000f00 */
[----:B------:R-:W-:Y:S01]  /*2580*/  @P0 R2UR UR5, R0 ;  /* 0x00000000000502ca */ /* 0x000fe200000e0000 */
[----:B------:R-:W-:Y:S01]  /*2590*/  VIADD R0, R3, 0xa0 ;  /* 0x000000a003007836 */ /* 0x000fe20000000000 */
[----:B------:R-:W-:Y:S02]  /*25a0*/  @P0 SHF.R.U32.HI R4, RZ, 0x10, R5 ;  /* 0x00000010ff040819 */ /* 0x000fe40000011605 */
[----:B------:R-:W-:Y:S02]  /*25b0*/  @P0 R2UR UR6, R2 ;  /* 0x00000000020602ca */ /* 0x000fe400000e0000 */
[----:B------:R-:W-:-:S02]  /*25c0*/  PRMT R0, RZ, 0x654, R0 ;  /* 0x00000654ff007816 */ /* 0x000fc40000000000 */
[----:B------:R-:W-:Y:S02]  /*25d0*/  @P0 R2UR UR4, R4 ;  /* 0x00000000040402ca */ /* 0x000fe400000e0000 */
[----:B------:R1:W-:Y:S03]  /*25e0*/  SYNCS.ARRIVE.TRANS64.RED.A1T0 RZ, [R0+URZ], RZ ;  /* 0x000000ff00ff79a7 */ /* 0x0003e600081004ff */
[----:B------:R-:W-:-:S04]  /*25f0*/  @UP1 UMOV UR43, UR5 ;  /* 0x00000005002b1c82 */ /* 0x000fc80008000000 */
[----:B------:R-:W-:-:S04]  /*2600*/  @UP1 UMOV UR44, UR6 ;  /* 0x00000006002c1c82 */ /* 0x000fc80008000000 */
[----:B------:R-:W-:Y:S01]  /*2610*/  @UP1 UMOV UR36, UR4 ;  /* 0x0000000400241c82 */ /* 0x000fe20008000000 */
[----:B------:R-:W-:Y:S05]  /*2620*/  BRA.U !UP0, `(.L_x_42) ;  /* 0x0000000108d47547 */ /* 0x000fea000b800000 */
[----:B------:R-:W2:Y:S01]  /*2630*/  LDCU.128 UR16, c[0x0][0xb10] ;  /* 0x00016200ff1077ac */ /* 0x000ea20008000c00 */
[----:B------:R-:W3:Y:S01]  /*2640*/  LDCU UR23, c[0x0][0xb20] ;  /* 0x00016400ff1777ac */ /* 0x000ee20008000800 */
[----:B------:R-:W4:Y:S01]  /*2650*/  LDCU UR22, c[0x0][0xb0c] ;  /* 0x00016180ff1677ac */ /* 0x000f220008000800 */
[----:B------:R-:W1:Y:S01]  /*2660*/  LDCU.64 UR8, c[0x0][0xb28] ;  /* 0x00016500ff0877ac */ /* 0x000e620008000a00 */
[----:B------:R-:W-:Y:S02]  /*2670*/  UISETP.NE.AND UP3, UPT, UR42, 0x1, UPT ;  /* 0x000000012a00788c */ /* 0x000fe4000bf65270 */
[----:B--2---:R-:W-:Y:S02]  /*2680*/  UIMAD.WIDE.U32 UR6, UR45, UR19, URZ ;  /* 0x000000132d0672a5 */ /* 0x004fe4000f8e00ff */
[----:B------:R-:W-:Y:S02]  /*2690*/  UIMAD.WIDE.U32 UR4, UR46, UR16, URZ ;  /* 0x000000102e0472a5 */ /* 0x000fe4000f8e00ff */
[----:B------:R-:W-:-:S02]  /*26a0*/  UISETP.NE.AND UP0, UPT, UR18, 0x1, UPT ;  /* 0x000000011200788c */ /* 0x000fc4000bf05270 */
[----:B------:R-:W-:Y:S01]  /*26b0*/  UIMAD.WIDE.U32 UR20, UR43, UR19, URZ ;  /* 0x000000132b1472a5 */ /* 0x000fe2000f8e00ff */
[----:B------:R-:W-:Y:S02]  /*26c0*/  UMOV UR6, UR7 ;  /* 0x0000000700067c82 */ /* 0x000fe40008000000 */
[----:B------:R-:W-:Y:S01]  /*26d0*/  UMOV UR4, UR5 ;  /* 0x0000000500047c82 */ /* 0x000fe20008000000 */
[----:B---3--:R-:W-:Y:S02]  /*26e0*/  USHF.R.U32.HI UR6, URZ, UR23, UR6 ;  /* 0x00000017ff067299 */ /* 0x008fe40008011606 */
[----:B----4-:R-:W-:Y:S02]  /*26f0*/  UISETP.NE.AND UP2, UPT, UR22, 0x1, UPT ;  /* 0x000000011600788c */ /* 0x010fe4000bf45270 */
[----:B------:R-:W-:Y:S02]  /*2700*/  USHF.R.U32.HI UR4, URZ, UR17, UR4 ;  /* 0x00000011ff047299 */ /* 0x000fe40008011604 */
[----:B------:R-:W-:-:S02]  /*2710*/  USEL UR5, UR45, UR6, !UP0 ;  /* 0x000000062d057287 */ /* 0x000fc4000c000000 */
[----:B------:R-:W-:Y:S02]  /*2720*/  USEL UR6, UR46, UR4, !UP2 ;  /* 0x000000042e067287 */ /* 0x000fe4000d000000 */
[----:B-1----:R-:W-:Y:S01]  /*2730*/  UIMAD.WIDE.U32 UR10, UR5, UR8, URZ ;  /* 0x00000008050a72a5 */ /* 0x002fe2000f8e00ff */
[----:B------:R-:W-:Y:S01]  /*2740*/  UMOV UR4, UR21 ;  /* 0x0000001500047c82 */ /* 0x000fe20008000000 */
[----:B------:R-:W-:Y:S02]  /*2750*/  UIMAD.WIDE.U32 UR12, UR44, UR16, URZ ;  /* 0x000000102c0c72a5 */ /* 0x000fe4000f8e00ff */
[----:B------:R-:W-:-:S03]  /*2760*/  UIMAD.WIDE.U32 UR20, UR6, UR8, URZ ;  /* 0x00000008061472a5 */ /* 0x000fc6000f8e00ff */
[----:B------:R-:W-:Y:S01]  /*2770*/  UMOV UR10, UR11 ;  /* 0x0000000b000a7c82 */ /* 0x000fe20008000000 */
[----:B------:R-:W-:Y:S02]  /*2780*/  USHF.R.U32.HI UR4, URZ, UR23, UR4 ;  /* 0x00000017ff047299 */ /* 0x000fe40008011604 */
[----:B------:R-:W-:Y:S01]  /*2790*/  @UP3 USHF.R.U32.HI UR5, URZ, UR9, UR10 ;  /* 0x00000009ff053299 */ /* 0x000fe2000801160a */
[----:B------:R-:W-:Y:S01]  /*27a0*/  UMOV UR12, UR13 ;  /* 0x0000000d000c7c82 */ /* 0x000fe20008000000 */
[----:B------:R-:W-:Y:S01]  /*27b0*/  UMOV UR20, UR21 ;  /* 0x0000001500147c82 */ /* 0x000fe20008000000 */
[----:B------:R-:W-:Y:S02]  /*27c0*/  USHF.R.U32.HI UR17, URZ, UR17, UR12 ;  /* 0x00000011ff117299 */ /* 0x000fe4000801160c */
[----:B------:R-:W-:Y:S02]  /*27d0*/  USEL UR4, UR43, UR4, !UP0 ;  /* 0x000000042b047287 */ /* 0x000fe4000c000000 */
[----:B------:R-:W-:-:S02]  /*27e0*/  @UP3 USHF.R.U32.HI UR6, URZ, UR9, UR20 ;  /* 0x00000009ff063299 */ /* 0x000fc40008011614 */
[----:B------:R-:W-:Y:S02]  /*27f0*/  UIMAD UR7, UR42, UR5, URZ ;  /* 0x000000052a0772a4 */ /* 0x000fe4000f8e02ff */
[----:B------:R-:W-:Y:S02]  /*2800*/  USEL UR5, UR44, UR17, !UP2 ;  /* 0x000000112c057287 */ /* 0x000fe4000d000000 */
[----:B------:R-:W-:Y:S02]  /*2810*/  UIMAD UR10, UR42, UR6, URZ ;  /* 0x000000062a0a72a4 */ /* 0x000fe4000f8e02ff */
[----:B------:R-:W-:Y:S02]  /*2820*/  UISETP.GE.AND UP0, UPT, UR4, UR7, UPT ;  /* 0x000000070400728c */ /* 0x000fe4000bf06270 */
[----:B------:R-:W-:Y:S02]  /*2830*/  UIMAD.WIDE.U32 UR12, UR4, UR8, URZ ;  /* 0x00000008040c72a5 */ /* 0x000fe4000f8e00ff */
[----:B------:R-:W-:-:S02]  /*2840*/  UISETP.GE.OR UP0, UPT, UR5, UR10, UP0 ;  /* 0x0000000a0500728c */ /* 0x000fc40008706670 */
        /* <DEDUP_REMOVED lines=19> */
.L_x_42:
[----:B------:R-:W2:Y:S02]  /*2980*/  LDCU UR4, c[0x0][0xb30] ;  /* 0x00016600ff0477ac */ /* 0x000ea40008000800 */
[----:B--2---:R-:W-:-:S09]  /*2990*/  UISETP.NE.AND UP0, UPT, UR4, 0x1, UPT ;  /* 0x000000010400788c */ /* 0x004fd2000bf05270 */
        /* <DEDUP_REMOVED lines=14> */
[----:B------:R-:W-:Y:S02]  /*2a80*/  UIADD3 UR6, UPT, UPT, UR5, -UR4, URZ ;  /* 0x8000000405067290 */ /* 0x000fe4000fffe0ff */
[----:B------:R-:W-:Y:S02]  /*2a90*/  UIADD3 UR4, UPT, UPT, -UR5, UR4, URZ ;  /* 0x0000000405047290 */ /* 0x000fe4000fffe1ff */
[----:B------:R-:W-:Y:S02]  /*2aa0*/  UIMAD UR43, UR6, UR10, UR43 ;  /* 0x0000000a062b72a4 */ /* 0x000fe4000f8e022b */
[----:B------:R-:W-:-:S12]  /*2ab0*/  UIMAD UR44, UR4, UR12, UR44 ;  /* 0x0000000c042c72a4 */ /* 0x000fd8000f8e022c */
.L_x_43:
[----:B------:R-:W-:Y:S01]  /*2ac0*/  VIADD R11, R11, 0x1 ;  /* 0x000000010b0b7836 */ /* 0x000fe20000000000 */
[----:B------:R-:W-:Y:S02]  /*2ad0*/  R2UR UR5, R91 ;  /* 0x000000005b0572ca */ /* 0x000fe400000e0000 */
[----:B------:R-:W-:Y:S02]  /*2ae0*/  R2UR UR4, R90 ;  /* 0x000000005a0472ca */ /* 0x000fe400000e0000 */
[C---:B------:R-:W-:Y:S02]  /*2af0*/  ISETP.NE.AND P0, PT, R11.reuse, 0x2, PT ;  /* 0x000000020b00780c */ /* 0x040fe40003f05270 */
[----:B------:R-:W-:Y:S02]  /*2b00*/  PLOP3.LUT P1, PT, PT, PT, PT, 0x80, 0x8 ;  /* 0x000000000008781c */ /* 0x000fe40003f2f070 */
[----:B------:R-:W-:Y:S02]  /*2b10*/  SEL R3, RZ, 0x1, P0 ;  /* 0x00000001ff037807 */ /* 0x000fe40000000000 */
[----:B------:R-:W-:-:S02]  /*2b20*/  SEL R11, R11, RZ, P0 ;  /* 0x000000ff0b0b7207 */ /* 0x000fc40000000000 */
[----:B------:R-:W-:Y:S01]  /*2b30*/  LOP3.LUT R10, R10, R3, RZ, 0x3c, !PT ;  /* 0x000000030a0a7212 */ /* 0x000fe200078e3cff */
[----:B------:R-:W-:Y:S02]  /*2b40*/  UIADD3 UR25, UPT, UPT, UR44, UR5, URZ ;  /* 0x000000052c197290 */ /* 0x000fe4000fffe0ff */
[----:B------:R-:W-:Y:S01]  /*2b50*/  UIADD3 UR26, UPT, UPT, UR43, UR4, URZ ;  /* 0x000000042b1a7290 */ /* 0x000fe2000fffe0ff */
[----:B------:R-:W-:Y:S11]  /*2b60*/  BRA.U UP1, `(.L_x_44) ;  /* 0xffffffed01b07547 */ /* 0x000ff6000b83ffff */
[----:B------:R-:W-:Y:S01]  /*2b70*/  UIADD3 UR14, UPT, UPT, UR14, 0x28, URZ ;  /* 0x000000280e0e7890 */ /* 0x000fe2000fffe0ff */
[----:B------:R-:W-:-:S03]  /*2b80*/  SHF.L.U32 R3, R12, 0x1f, RZ ;  /* 0x0000001f0c037819 */ /* 0x000fc600000006ff */
[----:B------:R-:W-:-:S09]  /*2b90*/  ULEA UR4, UR15, UR14, 0x3 ;  /* 0x0000000e0f047291 */ /* 0x000fd2000f8e18ff */
[----:B------:R-:W2:Y:S02]  /*2ba0*/  SYNCS.PHASECHK.TRANS64.TRYWAIT P0, [UR4], R3 ;  /* 0x00000003ff0075a7 */ /* 0x000ea40008001104 */
[----:B--2---:R-:W-:Y:S05]  /*2bb0*/  @!P0 BRA `(.L_x_45) ;  /* 0x0000005c00148947 */ /* 0x004fea0003800000 */
.L_x_141:
[----:B------:R-:W-:-:S04]  /*2bc0*/  UIADD3 UR4, UPT, UPT, UR15, 0x1, URZ ;  /* 0x000000010f047890 */ /* 0x000fc8000fffe0ff */
[----:B------:R-:W-:-:S04]  /*2bd0*/  UISETP.NE.AND UP0, UPT, UR4, 0x5, UPT ;  /* 0x000000050400788c */ /* 0x000fc8000bf05270 */
[----:B------:R-:W-:Y:S02]  /*2be0*/  USEL UR6, URZ, 0x1, UP0 ;  /* 0x00000001ff067887 */ /* 0x000fe40008000000 */
[----:B------:R-:W-:-:S04]  /*2bf0*/  USEL UR4, UR4, URZ, UP0 ;  /* 0x000000ff04047287 */ /* 0x000fc80008000000 */
[----:B------:R-:W-:Y:S01]  /*2c00*/  ULEA UR5, UR4, UR14, 0x3 ;  /* 0x0000000e04057291 */ /* 0x000fe2000f8e18ff */
[----:B------:R-:W-:-:S04]  /*2c10*/  LOP3.LUT R2, R12, UR6, RZ, 0x3c, !PT ;  /* 0x000000060c027c12 */ /* 0x000fc8000f8e3cff */
[----:B-1----:R-:W-:-:S04]  /*2c20*/  SHF.L.U32 R3, R2, 0x1f, RZ ;  /* 0x0000001f02037819 */ /* 0x002fc800000006ff */
[----:B------:R-:W1:Y:S02]  /*2c30*/  SYNCS.PHASECHK.TRANS64.TRYWAIT P0, [UR5], R3 ;  /* 0x00000003ff0075a7 */ /* 0x000e640008001105 */
[----:B-1----:R-:W-:Y:S05]  /*2c40*/  @!P0 BRA `(.L_x_46) ;  /* 0x0000005c00088947 */ /* 0x002fea0003800000 */
.L_x_143:
        /* <DEDUP_REMOVED lines=9> */
.L_x_145:
        /* <DEDUP_REMOVED lines=9> */
.L_x_147:
[----:B------:R-:W-:-:S04]  /*2d70*/  UIADD3 UR4, UPT, UPT, UR4, 0x1, URZ ;  /* 0x0000000104047890 */ /* 0x000fc8000fffe0ff */
[----:B------:R-:W-:-:S04]  /*2d80*/  UISETP.NE.AND UP0, UPT, UR4, 0x5, UPT ;  /* 0x000000050400788c */ /* 0x000fc8000bf05270 */
[----:B------:R-:W-:Y:S02]  /*2d90*/  USEL UR5, URZ, 0x1, UP0 ;  /* 0x00000001ff057887 */ /* 0x000fe40008000000 */
[----:B------:R-:W-:-:S04]  /*2da0*/  USEL UR4, UR4, URZ, UP0 ;  /* 0x000000ff04047287 */ /* 0x000fc80008000000 */
[----:B------:R-:W-:Y:S01]  /*2db0*/  ULEA UR4, UR4, UR14, 0x3 ;  /* 0x0000000e04047291 */ /* 0x000fe2000f8e18ff */
[----:B-1----:R-:W-:-:S04]  /*2dc0*/  LOP3.LUT R3, R2, UR5, RZ, 0x3c, !PT ;  /* 0x0000000502037c12 */ /* 0x002fc8000f8e3cff */
[----:B------:R-:W-:Y:S01]  /*2dd0*/  SHF.L.U32 R3, R3, 0x1f, RZ ;  /* 0x0000001f03037819 */ /* 0x000fe200000006ff */
[----:B------:R-:W-:-:S07]  /*2de0*/  IMAD.U32 R0, RZ, RZ, UR4 ;  /* 0x00000004ff007e24 */ /* 0x000fce000f8e00ff */
.L_x_49:
[----:B-1----:R1:W2:Y:S02]  /*2df0*/  SYNCS.PHASECHK.TRANS64.TRYWAIT P0, [R0+URZ], R3 ;  /* 0x00000003000075a7 */ /* 0x0022a400080011ff */
[----:B--2---:R-:W-:Y:S05]  /*2e00*/  @!P0 NANOSLEEP.SYNCS 0x989680 ;  /* 0x009896800000895d */ /* 0x004fea0003900000 */
[----:B------:R-:W2:Y:S02]  /*2e10*/  @!P0 SYNCS.PHASECHK.TRANS64 P0, [R0+URZ], R3 ;  /* 0x00000003000085a7 */ /* 0x000ea400080010ff */
[----:B--2---:R-:W-:Y:S05]  /*2e20*/  @P0 EXIT ;  /* 0x000000000000094d */ /* 0x004fea0003800000 */
[----:B------:R-:W-:Y:S05]  /*2e30*/  BRA `(.L_x_49) ;  /* 0xfffffffc00ec7947 */ /* 0x000fea000383ffff */
.L_x_22:
[----:B------:R-:W-:-:S04]  /*2e40*/  UISETP.NE.AND UP0, UPT, UR55, URZ, UPT ;  /* 0x000000ff3700728c */ /* 0x000fc8000bf05270 */
[----:B------:R-:W-:-:S09]  /*2e50*/  UISETP.NE.OR UP0, UPT, UR22, 0x1, UP0 ;  /* 0x000000011600788c */ /* 0x000fd20008705670 */
[----:B------:R-:W-:Y:S05]  /*2e60*/  BRA.U UP0, `(.L_x_50) ;  /* 0x0000000500487547 */ /* 0x000fea000b800000 */
[----:B------:R-:W-:Y:S01]  /*2e70*/  ISETP.GE.U32.AND P2, PT, R0, 0x8, PT ;  /* 0x000000080000780c */ /* 0x000fe20003f46070 */
[----:B------:R-:W-:Y:S01]  /*2e80*/  IMAD.MOV.U32 R12, RZ, RZ, 0x1 ;  /* 0x00000001ff0c7424 */ /* 0x000fe200078e00ff */
[----:B------:R-:W-:Y:S02]  /*2e90*/  CS2R R10, SRZ ;  /* 0x00000000000a7805 */ /* 0x000fe4000001ff00 */
[----:B------:R-:W-:Y:S01]  /*2ea0*/  CS2R R8, SRZ ;  /* 0x0000000000087805 */ /* 0x000fe2000001ff00 */
[----:B------:R-:W-:Y:S01]  /*2eb0*/  UMOV UR6, 0x400 ;  /* 0x0000040000067882 */ /* 0x000fe20000000000 */
[----:B------:R-:W-:Y:S01]  /*2ec0*/  UMOV UR5, URZ ;  /* 0x000000ff00057c82 */ /* 0x000fe20008000000 */
[----:B------:R-:W-:-:S12]  /*2ed0*/  ULEA UR6, UR55, UR6, 0x18 ;  /* 0x0000000637067291 */ /* 0x000fd8000f8ec0ff */
.L_x_54:
[----:B------:R-:W-:Y:S02]  /*2ee0*/  LEA R2, R8, UR6, 0x3 ;  /* 0x0000000608027c11 */ /* 0x000fe4000f8e18ff */
[----:B------:R-:W-:-:S03]  /*2ef0*/  SHF.L.U32 R5, R9, 0x1f, RZ ;  /* 0x0000001f09057819 */ /* 0x000fc600000006ff */
[----:B------:R-:W-:Y:S01]  /*2f00*/  VIADD R4, R2, 0x100 ;  /* 0x0000010002047836 */ /* 0x000fe20000000000 */
[----:B------:R-:W2:Y:S02]  /*2f10*/  SYNCS.PHASECHK.TRANS64.TRYWAIT P0, [R2+URZ+0xf0], R5 ;  /* 0x0000f005020075a7 */ /* 0x000ea400080011ff */
[----:B--2---:R-:W-:Y:S05]  /*2f20*/  @!P0 BRA `(.L_x_51) ;  /* 0x0000005800988947 */ /* 0x004fea0003800000 */
.L_x_148:
[----:B------:R-:W-:Y:S01]  /*2f30*/  ULEA UR4, UR5, UR6, 0x3 ;  /* 0x0000000605047291 */ /* 0x000fe2000f8e18ff */
[----:B------:R-:W-:Y:S02]  /*2f40*/  PRMT R4, RZ, 0x654, R4 ;  /* 0x00000654ff047816 */ /* 0x000fe40000000004 */
[----:B--2---:R-:W-:Y:S01]  /*2f50*/  SHF.L.U32 R5, R12, 0x1f, RZ ;  /* 0x0000001f0c057819 */ /* 0x004fe200000006ff */
[----:B------:R-:W-:Y:S01]  /*2f60*/  UIADD3 UR7, UPT, UPT, UR4, 0x90, URZ ;  /* 0x0000009004077890 */ /* 0x000fe2000fffe0ff */
[----:B------:R2:W-:Y:S05]  /*2f70*/  SYNCS.ARRIVE.TRANS64.RED.A1T0 RZ, [R4+URZ], RZ ;  /* 0x000000ff04ff79a7 */ /* 0x0005ea00081004ff */
[----:B------:R-:W-:Y:S01]  /*2f80*/  IMAD.U32 R7, RZ, RZ, UR7 ;  /* 0x00000007ff077e24 */ /* 0x000fe2000f8e00ff */
[----:B------:R-:W3:Y:S04]  /*2f90*/  SYNCS.PHASECHK.TRANS64.TRYWAIT P0, [UR4+0xa0], R5 ;  /* 0x0000a005ff0075a7 */ /* 0x000ee80008001104 */
[----:B------:R-:W-:Y:S01]  /*2fa0*/  PRMT R6, R0, 0x654, R7 ;  /* 0x0000065400067816 */ /* 0x000fe20000000007 */
[----:B--2---:R-:W-:Y:S01]  /*2fb0*/  @!P2 IMAD.MOV.U32 R4, RZ, RZ, 0x10 ;  /* 0x00000010ff04a424 */ /* 0x004fe200078e00ff */
[----:B---3--:R-:W-:Y:S06]  /*2fc0*/  @!P0 BRA `(.L_x_52) ;  /* 0x0000005800848947 */ /* 0x008fec0003800000 */
.L_x_150:
[----:B------:R-:W-:Y:S01]  /*2fd0*/  ULEA UR8, UR5, UR6, 0x4 ;  /* 0x0000000605087291 */ /* 0x000fe2000f8e20ff */
[----:B------:R-:W-:Y:S01]  /*2fe0*/  SEL R3, R6, R3, !P2 ;  /* 0x0000000306037207 */ /* 0x000fe20005000000 */
[----:B------:R-:W-:Y:S01]  /*2ff0*/  UIADD3 UR9, UPT, UPT, UR4, 0x90, URZ ;  /* 0x0000009004097890 */ /* 0x000fe2000fffe0ff */
[----:B--2---:R-:W-:Y:S01]  /*3000*/  LEA R2, R11, UR6, 0x3 ;  /* 0x000000060b027c11 */ /* 0x004fe2000f8e18ff */
[----:B------:R-:W-:Y:S01]  /*3010*/  UIADD3 UR8, UPT, UPT, UR8, 0x120, URZ ;  /* 0x0000012008087890 */ /* 0x000fe2000fffe0ff */
[----:B------:R-:W-:Y:S01]  /*3020*/  SHF.L.U32 R5, R10, 0x1f, RZ ;  /* 0x0000001f0a057819 */ /* 0x000fe200000006ff */
[----:B------:R2:W-:Y:S01]  /*3030*/  @!P2 SYNCS.ARRIVE.TRANS64.RED RZ, [R3+URZ], R4 ;  /* 0x0000000403ffa9a7 */ /* 0x0005e200080004ff */
[----:B------:R-:W-:Y:S01]  /*3040*/  UIADD3 UR4, UPT, UPT, UR5, 0x1, URZ ;  /* 0x0000000105047890 */ /* 0x000fe2000fffe0ff */
[----:B------:R-:W-:-:S03]  /*3050*/  VIADD R8, R8, 0x1 ;  /* 0x0000000108087836 */ /* 0x000fc60000000000 */
[----:B------:R-:W-:Y:S02]  /*3060*/  UISETP.NE.AND UP0, UPT, UR4, 0x2, UPT ;  /* 0x000000020400788c */ /* 0x000fe4000bf05270 */
[----:B------:R-:W-:Y:S06]  /*3070*/  UGETNEXTWORKID.BROADCAST [UR8], [UR9] ;  /* 0x00000000080073ca */ /* 0x000fec0008000100 */
[----:B------:R-:W-:Y:S01]  /*3080*/  USEL UR7, URZ, 0x1, UP0 ;  /* 0x00000001ff077887 */ /* 0x000fe20008000000 */
[----:B------:R-:W-:Y:S01]  /*3090*/  ISETP.NE.AND P0, PT, R8, 0x2, PT ;  /* 0x000000020800780c */ /* 0x000fe20003f05270 */
[----:B------:R-:W-:Y:S01]  /*30a0*/  USEL UR5, UR4, URZ, UP0 ;  /* 0x000000ff04057287 */ /* 0x000fe20008000000 */
[----:B------:R-:W3:Y:S03]  /*30b0*/  SYNCS.PHASECHK.TRANS64.TRYWAIT P1, [R2+URZ+0x90], R5 ;  /* 0x00009005020075a7 */ /* 0x000ee600080211ff */
[----:B------:R-:W-:Y:S01]  /*30c0*/  LOP3.LUT R12, R12, UR7, RZ, 0x3c, !PT ;  /* 0x000000070c0c7c12 */ /* 0x000fe2000f8e3cff */
[----:B--23--:R-:W-:Y:S07]  /*30d0*/  @!P1 BRA `(.L_x_53) ;  /* 0x0000005800589947 */ /* 0x00cfee0003800000 */
.L_x_151:
[C---:B------:R-:W-:Y:S01]  /*30e0*/  LEA R4, R11.reuse, UR6, 0x4 ;  /* 0x000000060b047c11 */ /* 0x040fe2000f8e20ff */
[----:B--2---:R-:W-:Y:S01]  /*30f0*/  VIADD R2, R2, 0xa0 ;  /* 0x000000a002027836 */ /* 0x004fe20000000000 */
[----:B------:R-:W-:Y:S01]  /*3100*/  SEL R8, R8, RZ, P0 ;  /* 0x000000ff08087207 */ /* 0x000fe20000000000 */
[----:B------:R-:W-:-:S03]  /*3110*/  VIADD R11, R11, 0x1 ;  /* 0x000000010b0b7836 */ /* 0x000fc60000000000 */
[----:B------:R-:W2:Y:S01]  /*3120*/  LDS.128 R4, [R4+0x120] ;  /* 0x0001200004047984 */ /* 0x000ea20000000c00 */
[----:B------:R-:W-:Y:S02]  /*3130*/  PRMT R2, RZ, 0x654, R2 ;  /* 0x00000654ff027816 */ /* 0x000fe40000000002 */
[C---:B------:R-:W-:Y:S01]  /*3140*/  ISETP.NE.AND P1, PT, R11.reuse, 0x2, PT ;  /* 0x000000020b00780c */ /* 0x040fe20003f25270 */
[----:B------:R-:W-:Y:S01]  /*3150*/  @!PT LDS RZ, [RZ] ;  /* 0x00000000fffff984 */ /* 0x000fe20000000800 */
[----:B------:R-:W-:Y:S01]  /*3160*/  @!PT LDS RZ, [RZ] ;  /* 0x00000000fffff984 */ /* 0x000fe20000000800 */
[----:B------:R-:W-:Y:S01]  /*3170*/  @!PT LDS RZ, [RZ] ;  /* 0x00000000fffff984 */ /* 0x000fe20000000800 */
[----:B------:R-:W-:Y:S01]  /*3180*/  @!PT LDS RZ, [RZ] ;  /* 0x00000000fffff984 */ /* 0x000fe20000000800 */
[----:B------:R3:W-:Y:S06]  /*3190*/  MEMBAR.ALL.CTA ;  /* 0x0000000000007992 */ /* 0x0007ec0000008000 */
[----:B---3--:R-:W3:Y:S01]  /*31a0*/  FENCE.VIEW.ASYNC.S ;  /* 0x00000000000073c6 */ /* 0x008ee20000000000 */
[----:B------:R-:W-:Y:S01]  /*31b0*/  SEL R11, R11, RZ, P1 ;  /* 0x000000ff0b0b7207 */ /* 0x000fe20000800000 */
[----:B---3--:R3:W-:Y:S01]  /*31c0*/  SYNCS.ARRIVE.TRANS64.RED.A1T0 RZ, [R2+URZ], RZ ;  /* 0x000000ff02ff79a7 */ /* 0x0087e200081004ff */
[----:B--2---:R-:W-:-:S02]  /*31d0*/  LOP3.LUT P3, RZ, R6, 0x1, RZ, 0xc0, !PT ;  /* 0x0000000106ff7812 */ /* 0x004fc4000786c0ff */
[----:B------:R-:W-:-:S04]  /*31e0*/  SEL R5, RZ, 0x1, P1 ;  /* 0x00000001ff057807 */ /* 0x000fc80000800000 */
[----:B------:R-:W-:Y:S02]  /*31f0*/  LOP3.LUT R10, R10, R5, RZ, 0x3c, !PT ;  /* 0x000000050a0a7212 */ /* 0x000fe400078e3cff */
[----:B---3--:R-:W-:-:S04]  /*3200*/  SEL R2, RZ, 0x1, P0 ;  /* 0x00000001ff027807 */ /* 0x008fc80000000000 */
[----:B------:R-:W-:Y:S01]  /*3210*/  LOP3.LUT R9, R9, R2, RZ, 0x3c, !PT ;  /* 0x0000000209097212 */ /* 0x000fe200078e3cff */
[----:B------:R-:W-:Y:S06]  /*3220*/  @P3 BRA `(.L_x_54) ;  /* 0xfffffffc002c3947 */ /* 0x000fec000383ffff */
[----:B------:R-:W-:Y:S01]  /*3230*/  ULEA UR4, UR5, UR6, 0x3 ;  /* 0x0000000605047291 */ /* 0x000fe2000f8e18ff */
[----:B------:R-:W-:-:S08]  /*3240*/  SHF.L.U32 R3, R12, 0x1f, RZ ;  /* 0x0000001f0c037819 */ /* 0x000fd000000006ff */
[----:B------:R-:W2:Y:S02]  /*3250*/  SYNCS.PHASECHK.TRANS64 P0, [UR4+0xa0], R3 ;  /* 0x0000a003ff0075a7 */ /* 0x000ea40008001004 */
[----:B--2---:R-:W-:Y:S05]  /*3260*/  @P0 BRA `(.L_x_55) ;  /* 0x0000000000080947 */ /* 0x004fea0003800000 */
[----:B------:R-:W2:Y:S02]  /*3270*/  SYNCS.PHASECHK.TRANS64.TRYWAIT P0, [UR4+0xa0], R3 ;  /* 0x0000a003ff0075a7 */ /* 0x000ea40008001104 */
[----:B--2---:R-:W-:Y:S05]  /*3280*/  @!P0 BRA `(.L_x_56) ;  /* 0x0000005800008947 */ /* 0x004fea0003800000 */
.L_x_55:
[----:B------:R-:W-:-:S04]  /*3290*/  UIADD3 UR7, UPT, UPT, UR5, 0x1, URZ ;  /* 0x0000000105077890 */ /* 0x000fc8000fffe0ff */
[----:B------:R-:W-:-:S04]  /*32a0*/  UISETP.NE.AND UP0, UPT, UR7, 0x2, UPT ;  /* 0x000000020700788c */ /* 0x000fc8000bf05270 */
[----:B------:R-:W-:Y:S02]  /*32b0*/  USEL UR8, URZ, 0x1, UP0 ;  /* 0x00000001ff087887 */ /* 0x000fe40008000000 */
[----:B------:R-:W-:-:S04]  /*32c0*/  USEL UR7, UR7, URZ, UP0 ;  /* 0x000000ff07077287 */ /* 0x000fc80008000000 */
[----:B------:R-:W-:Y:S01]  /*32d0*/  ULEA UR7, UR7, UR6, 0x3 ;  /* 0x0000000607077291 */ /* 0x000fe2000f8e18ff */
[----:B--2---:R-:W-:-:S04]  /*32e0*/  LOP3.LUT R3, R12, UR8, RZ, 0x3c, !PT ;  /* 0x000000080c037c12 */ /* 0x004fc8000f8e3cff */
[----:B------:R-:W-:-:S04]  /*32f0*/  SHF.L.U32 R0, R3, 0x1f, RZ ;  /* 0x0000001f03007819 */ /* 0x000fc800000006ff */
[----:B------:R-:W2:Y:S02]  /*3300*/  SYNCS.PHASECHK.TRANS64 P0, [UR7+0xa0], R0 ;  /* 0x0000a000ff0075a7 */ /* 0x000ea40008001007 */
[----:B-12---:R-:W-:Y:S05]  /*3310*/  @P0 EXIT ;  /* 0x000000000000094d */ /* 0x006fea0003800000 */
[----:B------:R-:W-:Y:S02]  /*3320*/  SHF.L.U32 R3, R3, 0x1f, RZ ;  /* 0x0000001f03037819 */ /* 0x000fe400000006ff */
[----:B------:R-:W-:-:S07]  /*3330*/  MOV R0, UR7 ;  /* 0x0000000700007c02 */ /* 0x000fce0008000f00 */
.L_x_57:
[----:B-1----:R1:W2:Y:S02]  /*3340*/  SYNCS.PHASECHK.TRANS64.TRYWAIT P0, [R0+URZ+0xa0], R3 ;  /* 0x0000a003000075a7 */ /* 0x0022a400080011ff */
[----:B--2---:R-:W-:Y:S05]  /*3350*/  @!P0 NANOSLEEP.SYNCS 0x989680 ;  /* 0x009896800000895d */ /* 0x004fea0003900000 */
[----:B------:R-:W2:Y:S02]  /*3360*/  @!P0 SYNCS.PHASECHK.TRANS64 P0, [R0+URZ+0xa0], R3 ;  /* 0x0000a003000085a7 */ /* 0x000ea400080010ff */
[----:B--2---:R-:W-:Y:S05]  /*3370*/  @P0 EXIT ;  /* 0x000000000000094d */ /* 0x004fea0003800000 */
[----:B------:R-:W-:Y:S05]  /*3380*/  BRA `(.L_x_57) ;  /* 0xfffffffc00ec7947 */ /* 0x000fea000383ffff */
.L_x_50:
[----:B------:R-:W-:Y:S05]  /*3390*/  BRA.U UP5, `(.L_x_58) ;  /* 0x0000001505487547 */ /* 0x000fea000b800000 */
[----:B------:R-:W-:Y:S01]  /*33a0*/  UMOV UR4, 0x40 ;  /* 0x0000004000047882 */ /* 0x000fe20000000000 */
[----:B------:R-:W-:Y:S01]  /*33b0*/  NOP ;  /* 0x0000000000007918 */ /* 0x000fe20000000000 */
[----:B------:R-:W-:Y:S01]  /*33c0*/  ULEA UR5, UR55, UR4, 0x18 ;  /* 0x0000000437057291 */ /* 0x000fe2000f8ec0ff */
[----:B------:R-:W-:Y:S02]  /*33d0*/  UMOV UR6, 0x400 ;  /* 0x0000040000067882 */ /* 0x000fe40000000000 */
[----:B------:R-:W-:-:S06]  /*33e0*/  ULEA UR6, UR55, UR6, 0x18 ;  /* 0x0000000637067291 */ /* 0x000fcc000f8ec0ff */
[----:B------:R-:W2:Y:S02]  /*33f0*/  LDS.U8 R0, [UR5+0x1c] ;  /* 0x00001c05ff007984 */ /* 0x000ea40008000000 */
[----:B--2---:R-:W-:-:S13]  /*3400*/  ISETP.NE.AND P0, PT, R0, RZ, PT ;  /* 0x000000ff0000720c */ /* 0x004fda0003f05270 */
[----:B------:R-:W-:Y:S05]  /*3410*/  @P0 BRA `(.L_x_59) ;  /* 0x0000000400080947 */ /* 0x000fea0003800000 */
[----:B------:R-:W-:Y:S02]  /*3420*/  UISETP.NE.U32.AND UP1, UPT, UR68, 0x1, UPT ;  /* 0x000000014400788c */ /* 0x000fe4000bf25070 */
[----:B------:R-:W-:-:S07]  /*3430*/  UIADD3 UR7, UPT, UPT, UR5, 0x8, URZ ;  /* 0x0000000805077890 */ /* 0x000fce000fffe0ff */
[----:B------:R-:W-:Y:S05]  /*3440*/  BRA.U !UP1, `(.L_x_60) ;  /* 0x00000001099c7547 */ /* 0x000fea000b800000 */
[----:B------:R-:W-:Y:S01]  /*3450*/  ELECT P0, URZ, PT ;  /* 0x0000000000ff782f */ /* 0x000fe20003800000 */
[----:B------:R-:W-:-:S12]  /*3460*/  BSSY B0, `(.L_x_60) ;  /* 0x0000025000007945 */ /* 0x000fd80003800000 */
[----:B------:R-:W-:Y:S05]  /*3470*/  @!P0 BRA `(.L_x_61) ;  /* 0x00000000008c8947 */ /* 0x000fea0003800000 */
[----:B------:R-:W-:-:S05]  /*3480*/  UMOV UR4, 0x10 ;  /* 0x0000001000047882 */ /* 0x000fca0000000000 */
[----:B------:R-:W-:Y:S04]  /*3490*/  DEPBAR.LE SB2, 0x36 ;  /* 0x0000ad800000791a */ /* 0x000fe80000000000 */
[----:B------:R-:W2:Y:S02]  /*34a0*/  UTCATOMSWS.2CTA.FIND_AND_SET.ALIGN UP0, UR4, UR4 ;  /* 0x00000004000475e3 */ /* 0x000ea40008200800 */
[----:B--2---:R-:W-:Y:S01]  /*34b0*/  MOV R11, UR4 ;  /* 0x00000004000b7c02 */ /* 0x004fe20008000f00 */
[----:B------:R-:W-:Y:S06]  /*34c0*/  BRA.U UP0, `(.L_x_62) ;  /* 0x0000000100187547 */ /* 0x000fec000b800000 */
.L_x_63:
[----:B------:R-:W-:Y:S05]  /*34d0*/  NANOSLEEP 0x64 ;  /* 0x000000640000795d */ /* 0x000fea0003800000 */
[----:B------:R-:W-:-:S05]  /*34e0*/  UMOV UR4, 0x10 ;  /* 0x0000001000047882 */ /* 0x000fca0000000000 */
[----:B------:R-:W-:Y:S04]  /*34f0*/  DEPBAR.LE SB2, 0x36 ;  /* 0x0000ad800000791a */ /* 0x000fe80000000000 */
[----:B------:R-:W2:Y:S02]  /*3500*/  UTCATOMSWS.2CTA.FIND_AND_SET.ALIGN UP0, UR4, UR4 ;  /* 0x00000004000475e3 */ /* 0x000ea40008200800 */
[----:B--2---:R-:W-:Y:S01]  /*3510*/  MOV R11, UR4 ;  /* 0x00000004000b7c02 */ /* 0x004fe20008000f00 */
[----:B------:R-:W-:Y:S05]  /*3520*/  BRA.U !UP0, `(.L_x_63) ;  /* 0xfffffffd08e87547 */ /* 0x000fea000b83ffff */
.L_x_62:
[----:B------:R-:W2:Y:S01]  /*3530*/  LDS R7, [UR5+0x10] ;  /* 0x00001005ff077984 */ /* 0x000ea20008000800 */
[----:B------:R-:W-:Y:S01]  /*3540*/  IMAD.U32 R5, RZ, RZ, UR6 ;  /* 0x00000006ff057e24 */ /* 0x000fe2000f8e00ff */
[----:B------:R-:W-:-:S03]  /*3550*/  MOV R4, UR69 ;  /* 0x0000004500047c02 */ /* 0x000fc60008000f00 */
[----:B------:R-:W-:Y:S01]  /*3560*/  VIADD R5, R5, 0x140 ;  /* 0x0000014005057836 */ /* 0x000fe20000000000 */
[----:B--2---:R-:W-:-:S04]  /*3570*/  SHF.L.U32 R7, R7, 0x1f, RZ ;  /* 0x0000001f07077819 */ /* 0x004fc800000006ff */
[----:B------:R-:W2:Y:S02]  /*3580*/  SYNCS.PHASECHK.TRANS64.TRYWAIT P0, [UR5+0x8], R7 ;  /* 0x00000807ff0075a7 */ /* 0x000ea40008001105 */
[----:B--2---:R-:W-:Y:S05]  /*3590*/  @P0 BRA `(.L_x_64) ;  /* 0x0000000000080947 */ /* 0x004fea0003800000 */
[----:B------:R-:W2:Y:S02]  /*35a0*/  SYNCS.PHASECHK.TRANS64.TRYWAIT P0, [UR5+0x8], R7 ;  /* 0x00000807ff0075a7 */ /* 0x000ea40008001105 */
[----:B--2---:R-:W-:Y:S05]  /*35b0*/  @!P0 BRA `(.L_x_65) ;  /* 0x00000054004c8947 */ /* 0x004fea0003800000 */
.L_x_64:
[----:B--2---:R-:W-:Y:S01]  /*35c0*/  HFMA2 R0, -RZ, RZ, 0, 5.9604644775390625e-08 ;  /* 0x00000001ff007431 */ /* 0x004fe200000001ff */
[----:B------:R-:W-:Y:S01]  /*35d0*/  UPRMT UR4, UR69, 0x654, UR7 ;  /* 0x0000065445047896 */ /* 0x000fe20008000007 */
[----:B------:R-:W-:Y:S01]  /*35e0*/  IMAD.MOV.U32 R8, RZ, RZ, 0xffff ;  /* 0x0000ffffff087424 */ /* 0x000fe200078e00ff */
[----:B------:R-:W-:Y:S01]  /*35f0*/  PRMT R4, R4, 0x654, R5 ;  /* 0x0000065404047816 */ /* 0x000fe20000000005 */
[----:B------:R-:W-:Y:S02]  /*3600*/  IMAD.MOV.U32 R6, RZ, RZ, 0x4 ;  /* 0x00000004ff067424 */ /* 0x000fe400078e00ff */
[----:B------:R-:W-:Y:S01]  /*3610*/  IMAD.SHL.U32 R9, R11, 0x20, RZ ;  /* 0x000000200b097824 */ /* 0x000fe200078e00ff */
[----:B------:R-:W-:Y:S02]  /*3620*/  MOV R5, UR4 ;  /* 0x0000000400057c02 */ /* 0x000fe40008000f00 */
[-C--:B------:R-:W-:Y:S01]  /*3630*/  SHF.L.U32 R8, R8, R11.reuse, RZ ;  /* 0x0000000b08087219 */ /* 0x080fe200000006ff */
[----:B------:R2:W-:Y:S01]  /*3640*/  SYNCS.ARRIVE.TRANS64.RED RZ, [UR4], R6 ;  /* 0x00000006ffff79a7 */ /* 0x0005e20008000404 */
[----:B------:R-:W-:Y:S01]  /*3650*/  SHF.L.U32 R7, R0, R11, RZ ;  /* 0x0000000b00077219 */ /* 0x000fe200000006ff */
[----:B------:R2:W-:Y:S04]  /*3660*/  STS [UR6+0x140], R9 ;  /* 0x00014009ff007988 */ /* 0x0005e80008000806 */
[----:B------:R2:W-:Y:S04]  /*3670*/  STAS [R4.64], R11 ;  /* 0x0000000b04007dbd */ /* 0x0005e8000c0008ff */
[----:B------:R2:W-:Y:S04]  /*3680*/  ATOMS.OR RZ, [UR5+0x14], R8 ;  /* 0x00001408ffff798c */ /* 0x0005e8000b000005 */
[----:B------:R2:W-:Y:S04]  /*3690*/  ATOMS.OR RZ, [UR5+0x18], R7 ;  /* 0x00001807ffff798c */ /* 0x0005e8000b000005 */
[----:B------:R2:W-:Y:S02]  /*36a0*/  ATOMS.XOR RZ, [UR5+0x10], R0 ;  /* 0x00001000ffff798c */ /* 0x0005e4000b800005 */
.L_x_61:
[----:B-1----:R-:W-:Y:S05]  /*36b0*/  BSYNC B0 ;  /* 0x0000000000007941 */ /* 0x002fea0003800000 */
.L_x_60:
[----:B------:R-:W-:Y:S05]  /*36c0*/  BRA.U UP1, `(.L_x_66) ;  /* 0x00000001016c7547 */ /* 0x000fea000b800000 */
[----:B------:R-:W-:-:S03]  /*36d0*/  UMOV UR4, 0xffffffff ;  /* 0xffffffff00047882 */ /* 0x000fc60000000000 */
[----:B------:R-:W-:Y:S05]  /*36e0*/  BRA.DIV UR4, `(.L_x_67) ;  /* 0x0000005604187947 */ /* 0x000fea000b800000 */
[----:B------:R-:W-:-:S13]  /*36f0*/  ELECT P0, URZ, PT ;  /* 0x0000000000ff782f */ /* 0x000fda0003800000 */
.L_x_155:
[----:B------:R-:W-:Y:S05]  /*3700*/  @!P0 BRA `(.L_x_66) ;  /* 0x00000000005c8947 */ /* 0x000fea0003800000 */
[----:B--2---:R-:W2:Y:S02]  /*3710*/  LDS R5, [UR5+0x10] ;  /* 0x00001005ff057984 */ /* 0x004ea40008000800 */
[----:B--2---:R-:W-:-:S04]  /*3720*/  SHF.L.U32 R5, R5, 0x1f, RZ ;  /* 0x0000001f05057819 */ /* 0x004fc800000006ff */
[----:B------:R-:W2:Y:S02]  /*3730*/  SYNCS.PHASECHK.TRANS64.TRYWAIT P0, [UR5+0x8], R5 ;  /* 0x00000805ff0075a7 */ /* 0x000ea40008001105 */
[----:B--2---:R-:W-:Y:S05]  /*3740*/  @P0 BRA `(.L_x_68) ;  /* 0x0000000000080947 */ /* 0x004fea0003800000 */
[----:B------:R-:W2:Y:S02]  /*3750*/  SYNCS.PHASECHK.TRANS64.TRYWAIT P0, [UR5+0x8], R5 ;  /* 0x00000805ff0075a7 */ /* 0x000ea40008001105 */
[----:B--2---:R-:W-:Y:S05]  /*3760*/  @!P0 BRA `(.L_x_69) ;  /* 0x00000054001c8947 */ /* 0x004fea0003800000 */
.L_x_68:
[----:B------:R-:W3:Y:S01]  /*3770*/  LDS R7, [UR6+0x140] ;  /* 0x00014006ff077984 */ /* 0x000ee20008000800 */
[----:B--2---:R-:W-:Y:S02]  /*3780*/  HFMA2 R0, -RZ, RZ, 0, 5.9604644775390625e-08 ;  /* 0x00000001ff007431 */ /* 0x004fe400000001ff */
[----:B------:R-:W-:Y:S01]  /*3790*/  IMAD.MOV.U32 R4, RZ, RZ, 0xffff ;  /* 0x0000ffffff047424 */ /* 0x000fe200078e00ff */
[----:B------:R-:W-:Y:S01]  /*37a0*/  UPRMT UR4, UR69, 0x654, UR7 ;  /* 0x0000065445047896 */ /* 0x000fe20008000007 */
[----:B---3--:R-:W-:-:S03]  /*37b0*/  IMAD.SHL.U32 R5, R7, 0x20, RZ ;  /* 0x0000002007057824 */ /* 0x008fc600078e00ff */
[-C--:B------:R-:W-:Y:S02]  /*37c0*/  SHF.L.U32 R4, R4, R7.reuse, RZ ;  /* 0x0000000704047219 */ /* 0x080fe400000006ff */
[----:B------:R-:W-:Y:S01]  /*37d0*/  SHF.L.U32 R7, R0, R7, RZ ;  /* 0x0000000700077219 */ /* 0x000fe200000006ff */
[----:B------:R3:W-:Y:S04]  /*37e0*/  STS [UR6+0x140], R5 ;  /* 0x00014005ff007988 */ /* 0x0007e80008000806 */
[----:B------:R3:W-:Y:S04]  /*37f0*/  ATOMS.OR RZ, [UR5+0x14], R4 ;  /* 0x00001404ffff798c */ /* 0x0007e8000b000005 */
[----:B------:R3:W-:Y:S01]  /*3800*/  ATOMS.OR RZ, [UR5+0x18], R7 ;  /* 0x00001807ffff798c */ /* 0x0007e2000b000005 */
[----:B------:R-:W-:Y:S03]  /*3810*/  SYNCS.ARRIVE.TRANS64.RED.A1T0 RZ, [UR4], RZ ;  /* 0x000000ffffff79a7 */ /* 0x000fe60008100404 */
[----:B------:R3:W-:Y:S01]  /*3820*/  ATOMS.XOR RZ, [UR5+0x10], R0 ;  /* 0x00001000ffff798c */ /* 0x0007e2000b800005 */
[----:B------:R-:W-:Y:S05]  /*3830*/  BRA `(.L_x_66) ;  /* 0x0000000000107947 */ /* 0x000fea0003800000 */
.L_x_59:
[----:B------:R-:W-:Y:S02]  /*3840*/  MOV R0, 0xffffffff ;  /* 0xffffffff00007802 */ /* 0x000fe40000000f00 */
[----:B------:R-:W-:-:S03]  /*3850*/  MOV R4, 0x3880 ;  /* 0x0000388000047802 */ /* 0x000fc60000000f00 */
[----:B------:R2:W-:Y:S04]  /*3860*/  STS [UR6+0x140], R0 ;  /* 0x00014000ff007988 */ /* 0x0005e80008000806 */
[----:B-12--5:R-:W-:Y:S05]  /*3870*/  CALL.REL.NOINC `($__internal_1_$__cuda_sm10x_tcgen05_guardrail_trap_phase_invalid_during_alloc) ;  /* 0x00000058007c7944 */ /* 0x026fea0003c00000 */
.L_x_66:
[----:B------:R-:W-:Y:S05]  /*3880*/  WARPSYNC.ALL ;  /* 0x0000000000007948 */ /* 0x000fea0003800000 */
[----:B------:R-:W4:Y:S01]  /*3890*/  S2UR UR4, SR_CgaCtaId ;  /* 0x00000000000479c3 */ /* 0x000f220000008800 */
[----:B------:R-:W-:Y:S01]  /*38a0*/  UMOV UR41, 0x400 ;  /* 0x0000040000297882 */ /* 0x000fe20000000000 */
[----:B------:R-:W-:-:S06]  /*38b0*/  NOP ;  /* 0x0000000000007918 */ /* 0x000fcc0000000000 */
[----:B------:R-:W-:Y:S06]  /*38c0*/  BAR.ARV 0x6, 0xa0 ;  /* 0x0182800000007b1d */ /* 0x000fec0000002000 */
[----:B------:R-:W1:Y:S01]  /*38d0*/  LDCU UR6, c[0x0][0x38c] ;  /* 0x00007180ff0677ac */ /* 0x000e620008000800 */
[----:B------:R-:W-:Y:S01]  /*38e0*/  LOP3.LUT R3, R3, 0xffff, RZ, 0xc0, !PT ;  /* 0x0000ffff03037812 */ /* 0x000fe200078ec0ff */
[----:B--2---:R-:W-:Y:S01]  /*38f0*/  IMAD.MOV.U32 R9, RZ, RZ, 0x1 ;  /* 0x00000001ff097424 */ /* 0x004fe200078e00ff */
[----:B------:R-:W-:Y:S01]  /*3900*/  LOP3.LUT R2, R2, 0xffff, RZ, 0xc0, !PT ;  /* 0x0000ffff02027812 */ /* 0x000fe200078ec0ff */
[----:B------:R-:W-:Y:S01]  /*3910*/  IMAD.MOV.U32 R8, RZ, RZ, RZ ;  /* 0x000000ffff087224 */ /* 0x000fe200078e00ff */
[----:B------:R-:W-:Y:S01]  /*3920*/  R2UR UR43, R3 ;  /* 0x00000000032b72ca */ /* 0x000fe200000e0000 */
[----:B------:R-:W-:Y:S01]  /*3930*/  UMOV UR47, URZ ;  /* 0x000000ff002f7c82 */ /* 0x000fe20008000000 */
[----:B------:R-:W-:-:S02]  /*3940*/  R2UR UR65, R2 ;  /* 0x00000000024172ca */ /* 0x000fc400000e0000 */
[----:B------:R-:W-:Y:S01]  /*3950*/  CS2R R2, SRZ ;  /* 0x0000000000027805 */ /* 0x000fe2000001ff00 */
[----:B------:R-:W-:Y:S01]  /*3960*/  UMOV UR38, URZ ;  /* 0x000000ff00267c82 */ /* 0x000fe20008000000 */
[----:B----4-:R-:W-:Y:S01]  /*3970*/  ULEA UR41, UR4, UR41, 0x18 ;  /* 0x0000002904297291 */ /* 0x010fe2000f8ec0ff */
[----:B------:R-:W-:Y:S01]  /*3980*/  UMOV UR37, URZ ;  /* 0x000000ff00257c82 */ /* 0x000fe20008000000 */
[----:B------:R-:W-:Y:S02]  /*3990*/  UISETP.NE.AND UP3, UPT, UR68, URZ, UPT ;  /* 0x000000ff4400728c */ /* 0x000fe4000bf65270 */
[----:B------:R-:W-:Y:S02]  /*39a0*/  UIADD3 UR5, UPT, UPT, UR41, 0x6400, URZ ;  /* 0x0000640029057890 */ /* 0x000fe4000fffe0ff */
[----:B------:R-:W-:-:S03]  /*39b0*/  UIADD3 UR4, UPT, UPT, UR41, 0x2e400, URZ ;  /* 0x0002e40029047890 */ /* 0x000fc6000fffe0ff */
[----:B---3--:R-:W2:Y:S01]  /*39c0*/  LDS R0, [UR41+0x140] ;  /* 0x00014029ff007984 */ /* 0x008ea20008000800 */
[----:B-1----:R-:W-:Y:S02]  /*39d0*/  UIADD3 UR6, UPT, UPT, UR6, 0x7f, URZ ;  /* 0x0000007f06067890 */ /* 0x002fe4000fffe0ff */
[----:B------:R-:W-:Y:S02]  /*39e0*/  USHF.R.U32.HI UR5, URZ, 0x4, UR5 ;  /* 0x00000004ff057899 */ /* 0x000fe40008011605 */
[----:B------:R-:W-:Y:S02]  /*39f0*/  USHF.R.S32.HI UR64, URZ, 0x1f, UR6 ;  /* 0x0000001fff407899 */ /* 0x000fe40008011406 */
[----:B------:R-:W-:Y:S02]  /*3a00*/  USHF.R.U32.HI UR4, URZ, 0x4, UR4 ;  /* 0x00000004ff047899 */ /* 0x000fe40008011604 */
[----:B------:R-:W-:Y:S02]  /*3a10*/  ULEA.HI UR64, UR64, UR6, URZ, 0x7 ;  /* 0x0000000640407291 */ /* 0x000fe4000f8f38ff */
[----:B------:R-:W-:-:S02]  /*3a20*/  ULOP3.LUT UR5, UR5, 0x3fff, URZ, 0xc0, !UPT ;  /* 0x00003fff05057892 */ /* 0x000fc4000f8ec0ff */
[----:B------:R-:W-:Y:S02]  /*3a30*/  USHF.R.S32.HI UR64, URZ, 0x7, UR64 ;  /* 0x00000007ff407899 */ /* 0x000fe40008011440 */
[----:B------:R-:W-:Y:S02]  /*3a40*/  ULOP3.LUT UR45, UR4, 0x3fff, URZ, 0xc0, !UPT ;  /* 0x00003fff042d7892 */ /* 0x000fe4000f8ec0ff */
[----:B------:R-:W-:Y:S01]  /*3a50*/  UISETP.LT.AND UP0, UPT, UR64, 0x1, UPT ;  /* 0x000000014000788c */ /* 0x000fe2000bf01270 */
[----:B------:R-:W-:Y:S01]  /*3a60*/  UMOV UR62, 0x0 ;  /* 0x00000000003e7882 */ /* 0x000fe20000000000 */
        /* <DEDUP_REMOVED lines=9> */
[----:B------:R-:W-:-:S02]  /*3b00*/  ULOP3.LUT UR44, UR5, 0x10000, URZ, 0xfc, !UPT ;  /* 0x00010000052c7892 */ /* 0x000fc4000f8efcff */
[----:B------:R-:W-:Y:S02]  /*3b10*/  ULOP3.LUT UR45, UR45, 0x10000, URZ, 0xfc, !UPT ;  /* 0x000100002d2d7892 */ /* 0x000fe4000f8efcff */
[----:B------:R-:W-:Y:S01]  /*3b20*/  USEL UR66, UR64, 0x1, !UP0 ;  /* 0x0000000140427887 */ /* 0x000fe2000c000000 */
[----:B------:R-:W-:Y:S01]  /*3b30*/  UMOV UR52, 0x0 ;  /* 0x0000000000347882 */ /* 0x000fe20000000000 */
[----:B------:R-:W-:Y:S01]  /*3b40*/  UMOV UR53, 0x10100490 ;  /* 0x1010049000357882 */ /* 0x000fe20000000000 */
[----:B------:R-:W-:Y:S01]  /*3b50*/  UMOV UR50, 0x0 ;  /* 0x0000000000327882 */ /* 0x000fe20000000000 */
[----:B------:R-:W-:Y:S01]  /*3b60*/  UMOV UR51, 0x10100490 ;  /* 0x1010049000337882 */ /* 0x000fe20000000000 */
[----:B------:R-:W-:Y:S01]  /*3b70*/  UMOV UR48, 0x0 ;  /* 0x0000000000307882 */ /* 0x000fe20000000000 */
[----:B--2---:R-:W-:Y:S01]  /*3b80*/  R2UR UR67, R0 ;  /* 0x00000000004372ca */ /* 0x004fe200000e0000 */
[----:B------:R-:W-:-:S14]  /*3b90*/  UMOV UR49, 0x10100490 ;  /* 0x1010049000317882 */ /* 0x000fdc0000000000 */
.L_x_77:
[C---:B------:R-:W-:Y:S02]  /*3ba0*/  LEA R0, R8.reuse, UR41, 0x3 ;  /* 0x0000002908007c11 */ /* 0x040fe4000f8e18ff */
[----:B------:R-:W-:Y:S02]  /*3bb0*/  SHF.L.U32 R5, R3, 0x1f, RZ ;  /* 0x0000001f03057819 */ /* 0x000fe400000006ff */
[----:B------:R-:W-:Y:S02]  /*3bc0*/  LEA R4, R8, UR41, 0x4 ;  /* 0x0000002908047c11 */ /* 0x000fe4000f8e20ff */
[----:B------:R-:W1:Y:S02]  /*3bd0*/  SYNCS.PHASECHK.TRANS64.TRYWAIT P0, [R0+URZ+0x90], R5 ;  /* 0x00009005000075a7 */ /* 0x000e6400080011ff */
[----:B-1-3--:R-:W-:Y:S05]  /*3be0*/  @!P0 BRA `(.L_x_70) ;  /* 0x0000005000148947 */ /* 0x00afea0003800000 */
.L_x_156:
[----:B-1----:R-:W1:Y:S01]  /*3bf0*/  LDS.128 R4, [R4+0x120] ;  /* 0x0001200004047984 */ /* 0x002e620000000c00 */
[----:B------:R-:W-:Y:S02]  /*3c00*/  VIADD R0, R0, 0xa0 ;  /* 0x000000a000007836 */ /* 0x000fe40000000000 */
[----:B------:R-:W-:Y:S01]  /*3c10*/  VIADD R8, R8, 0x1 ;  /* 0x0000000108087836 */ /* 0x000fe20000000000 */
[----:B------:R-:W-:Y:S01]  /*3c20*/  @!PT LDS RZ, [RZ] ;  /* 0x00000000fffff984 */ /* 0x000fe20000000800 */
[----:B------:R-:W-:Y:S01]  /*3c30*/  @!PT LDS RZ, [RZ] ;  /* 0x00000000fffff984 */ /* 0x000fe20000000800 */
[----:B------:R-:W-:Y:S01]  /*3c40*/  @!PT LDS RZ, [RZ] ;  /* 0x00000000fffff984 */ /* 0x000fe20000000800 */
[----:B------:R-:W-:Y:S01]  /*3c50*/  @!PT LDS RZ, [RZ] ;  /* 0x00000000fffff984 */ /* 0x000fe20000000800 */
[----:B------:R2:W-:Y:S06]  /*3c60*/  MEMBAR.ALL.CTA ;  /* 0x0000000000007992 */ /* 0x0005ec0000008000 */
[----:B--2---:R-:W2:Y:S01]  /*3c70*/  FENCE.VIEW.ASYNC.S ;  /* 0x00000000000073c6 */ /* 0x004ea20000000000 */
[----:B------:R-:W-:-:S04]  /*3c80*/  PRMT R0, RZ, 0x654, R0 ;  /* 0x00000654ff007816 */ /* 0x000fc80000000000 */
[----:B--2---:R2:W-:Y:S01]  /*3c90*/  SYNCS.ARRIVE.TRANS64.RED.A1T0 RZ, [R0+URZ], RZ ;  /* 0x000000ff00ff79a7 */ /* 0x0045e200081004ff */
[----:B-1----:R-:W-:Y:S01]  /*3ca0*/  LOP3.LUT P1, RZ, R6, 0x1, RZ, 0xc0, !PT ;  /* 0x0000000106ff7812 */ /* 0x002fe2000782c0ff */
[----:B--2---:R-:W-:-:S12]  /*3cb0*/  BRA.U UP3, `(.L_x_71) ;  /* 0x0000000503587547 */ /* 0x004fd8000b800000 */
[----:B------:R-:W1:Y:S01]  /*3cc0*/  LDCU UR4, c[0x0][0x38c] ;  /* 0x00007180ff0477ac */ /* 0x000e620008000800 */
[----:B------:R-:W-:Y:S02]  /*3cd0*/  PLOP3.LUT P2, PT, PT, PT, PT, 0x80, 0x8 ;  /* 0x000000000008781c */ /* 0x000fe40003f4f070 */
[----:B------:R-:W-:Y:S01]  /*3ce0*/  SHF.L.U32 R5, R9, 0x1f, RZ ;  /* 0x0000001f09057819 */ /* 0x000fe200000006ff */
[----:B------:R-:W-:Y:S02]  /*3cf0*/  ULEA UR46, UR47, UR41, 0x3 ;  /* 0x000000292f2e7291 */ /* 0x000fe4000f8e18ff */
[----:B------:R-:W-:Y:S02]  /*3d00*/  ULEA UR36, UR47, UR67, 0x6 ;  /* 0x000000432f247291 */ /* 0x000fe4000f8e30ff */
[----:B-1----:R-:W-:-:S06]  /*3d10*/  UISETP.GE.AND UP0, UPT, UR4, 0x1, UPT ;  /* 0x000000010400788c */ /* 0x002fcc000bf06270 */
[----:B------:R-:W-:-:S05]  /*3d20*/  PLOP3.LUT P0, PT, PT, PT, UP0, 0x80, 0x8 ;  /* 0x000000000008781c */ /* 0x000fca0003f0f008 */
[----:B------:R-:W-:-:S08]  /*3d30*/  @UP0 ULEA UR4, UR38, UR41, 0x3 ;  /* 0x0000002926040291 */ /* 0x000fd0000f8e18ff */
[----:B------:R-:W-:-:S04]  /*3d40*/  @P0 SHF.L.U32 R0, R2, 0x1f, RZ ;  /* 0x0000001f02000819 */ /* 0x000fc800000006ff */
[----:B------:R1:W2:Y:S01]  /*3d50*/  @P0 SYNCS.PHASECHK.TRANS64.TRYWAIT P2, [UR4], R0 ;  /* 0x00000000ff0005a7 */ /* 0x0002a20008041104 */
[----:B------:R-:W3:Y:S02]  /*3d60*/  SYNCS.PHASECHK.TRANS64.TRYWAIT P0, [UR46+0xd0], R5 ;  /* 0x0000d005ff0075a7 */ /* 0x000ee4000800112e */
[----:B-123--:R-:W-:Y:S05]  /*3d70*/  @!P0 BRA `(.L_x_72) ;  /* 0x0000004c00c48947 */ /* 0x00efea0003800000 */
.L_x_158:
[----:B------:R-:W-:Y:S01]  /*3d80*/  UMOV UR42, UR37 ;  /* 0x00000025002a7c82 */ /* 0x000fe20008000000 */
[----:B------:R-:W-:Y:S05]  /*3d90*/  BRA.U !UP0, `(.L_x_73) ;  /* 0x0000000508107547 */ /* 0x000fea000b800000 */
[----:B------:R-:W-:Y:S02]  /*3da0*/  UIADD3 UR42, UPT, UPT, UR66, UR37, URZ ;  /* 0x00000025422a7290 */ /* 0x000fe4000fffe0ff */
[----:B------:R-:W-:Y:S01]  /*3db0*/  UPLOP3.LUT UP2, UPT, UPT, UPT, UPT, 0x40, 0x4 ;  /* 0x000000000004789c */ /* 0x000fe20003f4e870 */
[----:B------:R-:W-:Y:S01]  /*3dc0*/  UMOV UR39, UR64 ;  /* 0x0000004000277c82 */ /* 0x000fe20008000000 */
[----:B------:R-:W-:-:S09]  /*3dd0*/  UMOV UR5, UR38 ;  /* 0x0000002600057c82 */ /* 0x000fd20008000000 */
.L_x_76:
[----:B------:R-:W-:Y:S01]  /*3de0*/  ULEA UR7, UR5, UR41, 0x3 ;  /* 0x0000002905077291 */ /* 0x000fe2000f8e18ff */
[----:B--23--:R-:W-:Y:S11]  /*3df0*/  @P2 BRA `(.L_x_74) ;  /* 0x00000000000c2947 */ /* 0x00cff60003800000 */
[----:B-1----:R-:W-:Y:S04]  /*3e00*/  SHF.L.U32 R5, R2, 0x1f, RZ ;  /* 0x0000001f02057819 */ /* 0x002fe800000006ff */
[----:B------:R-:W1:Y:S02]  /*3e10*/  SYNCS.PHASECHK.TRANS64.TRYWAIT P0, [UR7], R5 ;  /* 0x00000005ff0075a7 */ /* 0x000e640008001107 */
[----:B-1----:R-:W-:Y:S05]  /*3e20*/  @!P0 BRA `(.L_x_75) ;  /* 0x0000004c00b08947 */ /* 0x002fea0003800000 */
.L_x_74:
[----:B------:R-:W-:Y:S01]  /*3e30*/  UISETP.NE.AND UP0, UPT, UR39, 0x1, UPT ;  /* 0x000000012700788c */ /* 0x000fe2000bf05270 */
[----:B------:R-:W-:Y:S01]  /*3e40*/  PLOP3.LUT P2, PT, PT, PT, PT, 0x80, 0x8 ;  /* 0x000000000008781c */ /* 0x000fe20003f4f070 */
[----:B------:R-:W-:Y:S02]  /*3e50*/  UIADD3 UR4, UPT, UPT, UR5, 0x1, URZ ;  /* 0x0000000105047890 */ /* 0x000fe4000fffe0ff */
[----:B------:R-:W-:Y:S02]  /*3e60*/  UIADD3 UR40, UPT, UPT, UR7, 0x28, URZ ;  /* 0x0000002807287890 */ /* 0x000fe4000fffe0ff */
[----:B------:R-:W-:Y:S01]  /*3e70*/  UISETP.NE.AND UP1, UPT, UR4, 0x5, UPT ;  /* 0x000000050400788c */ /* 0x000fe2000bf25270 */
[----:B------:R-:W-:Y:S01]  /*3e80*/  PLOP3.LUT P0, PT, PT, PT, UP0, 0x80, 0x8 ;  /* 0x000000000008781c */ /* 0x000fe20003f0f008 */
[----:B------:R-:W-:Y:S02]  /*3e90*/  UIADD3 UR37, UPT, UPT, UR37, 0x1, URZ ;  /* 0x0000000125257890 */ /* 0x000fe4000fffe0ff */
[----:B------:R-:W-:Y:S02]  /*3ea0*/  USEL UR6, URZ, 0x1, UP1 ;  /* 0x00000001ff067887 */ /* 0x000fe40008800000 */
[----:B------:R-:W-:Y:S02]  /*3eb0*/  USEL UR38, UR4, URZ, UP1 ;  /* 0x000000ff04267287 */ /* 0x000fe40008800000 */
[----:B------:R-:W-:Y:S02]  /*3ec0*/  UIADD3 UR39, UPT, UPT, UR39, -0x1, URZ ;  /* 0xffffffff27277890 */ /* 0x000fe4000fffe0ff */
[----:B------:R-:W-:Y:S01]  /*3ed0*/  @UP0 ULEA UR4, UR38, UR41, 0x3 ;  /* 0x0000002926040291 */ /* 0x000fe2000f8e18ff */
[----:B------:R-:W-:Y:S01]  /*3ee0*/  LOP3.LUT R2, R2, UR6, RZ, 0x3c, !PT ;  /* 0x0000000602027c12 */ /* 0x000fe2000f8e3cff */
[----:B------:R-:W-:Y:S02]  /*3ef0*/  ULEA UR6, UR5, UR45, 0x9 ;  /* 0x0000002d05067291 */ /* 0x000fe4000f8e48ff */
[----:B------:R-:W-:Y:S01]  /*3f00*/  UISETP.NE.AND UP0, UPT, UR37, UR42, UPT ;  /* 0x0000002a2500728c */ /* 0x000fe2000bf05270 */
[----:B-1----:R-:W-:Y:S01]  /*3f10*/  @P0 SHF.L.U32 R0, R2, 0x1f, RZ ;  /* 0x0000001f02000819 */ /* 0x002fe200000006ff */
[----:B------:R-:W-:Y:S02]  /*3f20*/  UIADD3 UR34, UPT, UPT, UR6, 0x2, URZ ;  /* 0x0000000206227890 */ /* 0x000fe4000fffe0ff */
[----:B------:R-:W-:Y:S01]  /*3f30*/  UIADD3 UR30, UPT, UPT, UR6, 0x4, URZ ;  /* 0x00000004061e7890 */ /* 0x000fe2000fffe0ff */
[----:B------:R2:W3:Y:S01]  /*3f40*/  @P0 SYNCS.PHASECHK.TRANS64.TRYWAIT P2, [UR4], R0 ;  /* 0x00000000ff0005a7 */ /* 0x0004e20008041104 */
[----:B------:R-:W-:Y:S02]  /*3f50*/  ULEA UR4, UR5, UR44, 0xb ;  /* 0x0000002c05047291 */ /* 0x000fe4000f8e58ff */
[----:B------:R-:W-:Y:S02]  /*3f60*/  UIADD3 UR26, UPT, UPT, UR6, 0x6, URZ ;  /* 0x00000006061a7890 */ /* 0x000fe4000fffe0ff */
        /* <DEDUP_REMOVED lines=10> */
[----:B------:R-:W-:Y:S01]  /*4010*/  UIADD3 UR8, UPT, UPT, UR4, 0x406, URZ ;  /* 0x0000040604087890 */ /* 0x000fe2000fffe0ff */
[----:B------:R-:W-:Y:S01]  /*4020*/  UMOV UR7, 0x40004040 ;  /* 0x4000404000077882 */ /* 0x000fe20000000000 */
[----:B------:R-:W-:Y:S01]  /*4030*/  UMOV UR5, 0x40004040 ;  /* 0x4000404000057882 */ /* 0x000fe20000000000 */
[----:B------:R-:W-:Y:S01]  /*4040*/  UMOV UR35, 0x40004040 ;  /* 0x4000404000237882 */ /* 0x000fe20000000000 */
[----:B------:R1:W-:Y:S01]  /*4050*/  UTCHMMA.2CTA gdesc[UR4], gdesc[UR6], tmem[UR36], tmem[UR62], idesc[UR63], UP2 ;  /* 0x00ff3e06040075ea */ /* 0x0003e20009200024 */
[----:B------:R-:W-:Y:S01]  /*4060*/  UPLOP3.LUT UP2, UPT, UPT, UPT, UPT, 0x80, 0x8 ;  /* 0x000000000008789c */ /* 0x000fe20003f4f070 */
[----:B------:R-:W-:Y:S01]  /*4070*/  UMOV UR33, 0x40004040 ;  /* 0x4000404000217882 */ /* 0x000fe20000000000 */
[----:B------:R-:W-:Y:S01]  /*4080*/  UMOV UR31, 0x40004040 ;  /* 0x40004040001f7882 */ /* 0x000fe20000000000 */
[----:B------:R2:W-:Y:S01]  /*4090*/  UTCHMMA.2CTA gdesc[UR32], gdesc[UR34], tmem[UR36], tmem[UR60], idesc[UR61], UPT ;  /* 0x00ff3c22200075ea */ /* 0x0005e2000ba00024 */
        /* <DEDUP_REMOVED lines=14> */
[----:B------:R-:W-:Y:S01]  /*4180*/  UMOV UR9, 0x40004040 ;  /* 0x4000404000097882 */ /* 0x000fe20000000000 */
[----:B------:R2:W-:Y:S01]  /*4190*/  UTCHMMA.2CTA gdesc[UR12], gdesc[UR14], tmem[UR36], tmem[UR50], idesc[UR51], UPT ;  /* 0x00ff320e0c0075ea */ /* 0x0005e2000ba00024 */
[----:B------:R2:W-:Y:S01]  /*41a0*/  UTCHMMA.2CTA gdesc[UR8], gdesc[UR10], tmem[UR36], tmem[UR48], idesc[UR49], UPT ;  /* 0x00ff300a080075ea */ /* 0x0005e2000ba00024 */
[----:B------:R2:W-:Y:S01]  /*41b0*/  UTCBAR.2CTA.MULTICAST [UR40], URZ, UR43 ;  /* 0x000000ff280073e9 */ /* 0x0005e2000820082b */
[----:B-1----:R-:W-:Y:S01]  /*41c0*/  UMOV UR5, UR38 ;  /* 0x0000002600057c82 */ /* 0x002fe20008000000 */
[----:B------:R-:W-:Y:S05]  /*41d0*/  BRA.U UP0, `(.L_x_76) ;  /* 0xfffffffd00007547 */ /* 0x000fea000b83ffff */
.L_x_73:
[----:B------:R-:W-:Y:S01]  /*41e0*/  UIADD3 UR4, UPT, UPT, UR46, 0xb0, URZ ;  /* 0x000000b02e047890 */ /* 0x000fe2000fffe0ff */
[----:B------:R-:W-:-:S08]  /*41f0*/  UMOV UR37, UR42 ;  /* 0x0000002a00257c82 */ /* 0x000fd00008000000 */
[----:B------:R4:W-:Y:S01]  /*4200*/  UTCBAR.2CTA.MULTICAST [UR4], URZ, UR65 ;  /* 0x000000ff040073e9 */ /* 0x0009e20008200841 */
[----:B------:R-:W-:Y:S02]  /*4210*/  NOP ;  /* 0x0000000000007918 */ /* 0x000fe40000000000 */
.L_x_71:
[----:B----4-:R-:W-:Y:S01]  /*4220*/  UIADD3 UR4, UPT, UPT, UR47, 0x1, URZ ;  /* 0x000000012f047890 */ /* 0x010fe2000fffe0ff */
[----:B------:R-:W-:-:S03]  /*4230*/  ISETP.NE.AND P0, PT, R8, 0x2, PT ;  /* 0x000000020800780c */ /* 0x000fc60003f05270 */
[----:B------:R-:W-:Y:S01]  /*4240*/  UISETP.NE.AND UP0, UPT, UR4, 0x4, UPT ;  /* 0x000000040400788c */ /* 0x000fe2000bf05270 */
[----:B-12---:R-:W-:Y:S02]  /*4250*/  SEL R0, RZ, 0x1, P0 ;  /* 0x00000001ff007807 */ /* 0x006fe40000000000 */
[----:B------:R-:W-:Y:S01]  /*4260*/  SEL R8, R8, RZ, P0 ;  /* 0x000000ff08087207 */ /* 0x000fe20000000000 */
[----:B------:R-:W-:Y:S01]  /*4270*/  USEL UR5, URZ, 0x1, UP0 ;  /* 0x00000001ff057887 */ /* 0x000fe20008000000 */
[----:B------:R-:W-:Y:S01]  /*4280*/  LOP3.LUT R3, R3, R0, RZ, 0x3c, !PT ;  /* 0x0000000003037212 */ /* 0x000fe200078e3cff */
[----:B------:R-:W-:-:S04]  /*4290*/  USEL UR47, UR4, URZ, UP0 ;  /* 0x000000ff042f7287 */ /* 0x000fc80008000000 */
[----:B------:R-:W-:Y:S01]  /*42a0*/  LOP3.LUT R9, R9, UR5, RZ, 0x3c, !PT ;  /* 0x0000000509097c12 */ /* 0x000fe2000f8e3cff */
[----:B------:R-:W-:Y:S07]  /*42b0*/  @P1 BRA `(.L_x_77) ;  /* 0xfffffff800381947 */ /* 0x000fee000383ffff */
[----:B------:R-:W1:Y:S01]  /*42c0*/  S2UR UR8, SR_CgaCtaId ;  /* 0x00000000000879c3 */ /* 0x000e620000008800 */
[----:B------:R-:W-:Y:S01]  /*42d0*/  ELECT P0, URZ, PT ;  /* 0x0000000000ff782f */ /* 0x000fe20003800000 */
[----:B------:R-:W-:Y:S01]  /*42e0*/  HFMA2 R0, -RZ, RZ, 0, 5.9604644775390625e-08 ;  /* 0x00000001ff007431 */ /* 0x000fe200000001ff */
[----:B------:R-:W-:-:S05]  /*42f0*/  UMOV UR4, 0x40 ;  /* 0x0000004000047882 */ /* 0x000fca0000000000 */
[----:B------:R-:W-:Y:S01]  /*4300*/  UVIRTCOUNT.DEALLOC.SMPOOL 0x80 ;  /* 0x000000800000784c */ /* 0x000fe20000000000 */
[----:B------:R-:W-:Y:S02]  /*4310*/  UISETP.NE.AND UP1, UPT, UR68, URZ, UPT ;  /* 0x000000ff4400728c */ /* 0x000fe4000bf25270 */
[----:B-1----:R-:W-:-:S09]  /*4320*/  ULEA UR8, UR8, UR4, 0x18 ;  /* 0x0000000408087291 */ /* 0x002fd2000f8ec0ff */
[----:B------:R1:W-:Y:S01]  /*4330*/  @P0 STS.U8 [UR8+0x1c], R0 ;  /* 0x00001c00ff000988 */ /* 0x0003e20008000008 */
[----:B------:R-:W-:Y:S05]  /*4340*/  BRA.U UP1, `(.L_x_78) ;  /* 0x0000000101a07547 */ /* 0x000fea000b800000 */
[----:B------:R-:W-:Y:S01]  /*4350*/  UIADD3 UR7, UPT, UPT, UR41, 0xd0, URZ ;  /* 0x000000d029077890 */ /* 0x000fe2000fffe0ff */
[----:B------:R-:W-:-:S03]  /*4360*/  SHF.L.U32 R3, R9, 0x1f, RZ ;  /* 0x0000001f09037819 */ /* 0x000fc600000006ff */
[----:B------:R-:W-:-:S09]  /*4370*/  ULEA UR4, UR47, UR7, 0x3 ;  /* 0x000000072f047291 */ /* 0x000fd2000f8e18ff */
[----:B------:R-:W2:Y:S02]  /*4380*/  SYNCS.PHASECHK.TRANS64.TRYWAIT P0, [UR4], R3 ;  /* 0x00000003ff0075a7 */ /* 0x000ea40008001104 */
[----:B--2---:R-:W-:Y:S05]  /*4390*/  @!P0 BRA `(.L_x_79) ;  /* 0x00000048006c8947 */ /* 0x004fea0003800000 */
.L_x_161:
        /* <DEDUP_REMOVED lines=9> */
.L_x_163:
        /* <DEDUP_REMOVED lines=9> */
.L_x_165:
[----:B------:R-:W-:-:S04]  /*44c0*/  UIADD3 UR4, UPT, UPT, UR4, 0x1, URZ ;  /* 0x0000000104047890 */ /* 0x000fc8000fffe0ff */
[----:B------:R-:W-:-:S04]  /*44d0*/  UISETP.NE.AND UP0, UPT, UR4, 0x4, UPT ;  /* 0x000000040400788c */ /* 0x000fc8000bf05270 */
[----:B------:R-:W-:Y:S02]  /*44e0*/  USEL UR5, URZ, 0x1, UP0 ;  /* 0x00000001ff057887 */ /* 0x000fe40008000000 */
[----:B------:R-:W-:-:S04]  /*44f0*/  USEL UR4, UR4, URZ, UP0 ;  /* 0x000000ff04047287 */ /* 0x000fc80008000000 */
[----:B------:R-:W-:Y:S01]  /*4500*/  ULEA UR4, UR4, UR7, 0x3 ;  /* 0x0000000704047291 */ /* 0x000fe2000f8e18ff */
[----:B-1----:R-:W-:-:S04]  /*4510*/  LOP3.LUT R3, R2, UR5, RZ, 0x3c, !PT ;  /* 0x0000000502037c12 */ /* 0x002fc8000f8e3cff */
[----:B------:R-:W-:Y:S01]  /*4520*/  SHF.L.U32 R3, R3, 0x1f, RZ ;  /* 0x0000001f03037819 */ /* 0x000fe200000006ff */
[----:B------:R-:W-:-:S04]  /*4530*/  IMAD.U32 R0, RZ, RZ, UR4 ;  /* 0x00000004ff007e24 */ /* 0x000fc8000f8e00ff */
[----:B------:R1:W2:Y:S03]  /*4540*/  SYNCS.PHASECHK.TRANS64.TRYWAIT P0, [R0+URZ], R3 ;  /* 0x00000003000075a7 */ /* 0x0002a600080011ff */
[----:B--2---:R-:W-:Y:S05]  /*4550*/  @!P0 NANOSLEEP.SYNCS 0x989680 ;  /* 0x009896800000895d */ /* 0x004fea0003900000 */
[----:B------:R-:W2:Y:S02]  /*4560*/  @!P0 SYNCS.PHASECHK.TRANS64 P0, [R0+URZ], R3 ;  /* 0x00000003000085a7 */ /* 0x000ea400080010ff */
[----:B--2---:R-:W-:Y:S05]  /*4570*/  @P0 BRA `(.L_x_82) ;  /* 0x0000000000200947 */ /* 0x004fea0003800000 */
.L_x_83:
[----:B--2---:R2:W4:Y:S02]  /*4580*/  SYNCS.PHASECHK.TRANS64.TRYWAIT P0, [R0+URZ], R3 ;  /* 0x00000003000075a7 */ /* 0x00452400080011ff */
[----:B----4-:R-:W-:Y:S05]  /*4590*/  @!P0 NANOSLEEP.SYNCS 0x989680 ;  /* 0x009896800000895d */ /* 0x010fea0003900000 */
[----:B------:R-:W4:Y:S02]  /*45a0*/  @!P0 SYNCS.PHASECHK.TRANS64 P0, [R0+URZ], R3 ;  /* 0x00000003000085a7 */ /* 0x000f2400080010ff */
[----:B----4-:R-:W-:Y:S05]  /*45b0*/  @!P0 BRA `(.L_x_83) ;  /* 0xfffffffc00f08947 */ /* 0x010fea000383ffff */
[----:B------:R-:W-:Y:S05]  /*45c0*/  BRA `(.L_x_82) ;  /* 0x00000000000c7947 */ /* 0x000fea0003800000 */
.L_x_78:
[----:B------:R-:W-:-:S04]  /*45d0*/  UIADD3 UR4, UPT, UPT, UR41, 0x110, URZ ;  /* 0x0000011029047890 */ /* 0x000fc8000fffe0ff */
[----:B------:R-:W-:-:S09]  /*45e0*/  UPRMT UR4, UR69, 0x654, UR4 ;  /* 0x0000065445047896 */ /* 0x000fd20008000004 */
[----:B------:R-:W-:Y:S03]  /*45f0*/  SYNCS.ARRIVE.TRANS64.RED.A1T0 RZ, [UR4], RZ ;  /* 0x000000ffffff79a7 */ /* 0x000fe60008100404 */
.L_x_82:
[----:B-12---:R-:W-:Y:S01]  /*4600*/  SHF.L.U32 R3, RZ, 0x1f, RZ ;  /* 0x0000001fff037819 */ /* 0x006fe200000006ff */
[----:B------:R-:W-:Y:S01]  /*4610*/  UIADD3 UR4, UPT, UPT, UR41, 0x110, URZ ;  /* 0x0000011029047890 */ /* 0x000fe2000fffe0ff */
[----:B------:R-:W-:Y:S02]  /*4620*/  PLOP3.LUT P0, PT, PT, PT, UP1, 0x80, 0x8 ;  /* 0x000000000008781c */ /* 0x000fe40003f0f018 */
[----:B------:R-:W1:Y:S02]  /*4630*/  SYNCS.PHASECHK.TRANS64.TRYWAIT P1, [UR41+0x110], R3 ;  /* 0x00011003ff0075a7 */ /* 0x000e640008021129 */
[----:B-1----:R-:W-:Y:S09]  /*4640*/  @!P1 BRA `(.L_x_84) ;  /* 0x0000004800089947 */ /* 0x002ff20003800000 */
.L_x_167:
[----:B------:R-:W-:Y:S01]  /*4650*/  @!UP1 UPRMT UR4, UR69, 0x654, UR4 ;  /* 0x0000065445049896 */ /* 0x000fe20008000004 */
[----:B------:R-:W-:Y:S01]  /*4660*/  UMOV UR5, 0xffff ;  /* 0x0000ffff00057882 */ /* 0x000fe20000000000 */
[----:B------:R-:W-:-:S07]  /*4670*/  UMOV UR6, 0x1 ;  /* 0x0000000100067882 */ /* 0x000fce0000000000 */
[----:B------:R-:W-:Y:S01]  /*4680*/  @!P0 SYNCS.ARRIVE.TRANS64.RED.A1T0 RZ, [UR4], RZ ;  /* 0x000000ffffff89a7 */ /* 0x000fe20008100404 */
[----:B------:R-:W-:Y:S01]  /*4690*/  NOP ;  /* 0x0000000000007918 */ /* 0x000fe20000000000 */
[----:B-1----:R-:W1:Y:S01]  /*46a0*/  LDS R0, [UR8+0x14] ;  /* 0x00001408ff007984 */ /* 0x002e620008000800 */
[----:B------:R-:W-:-:S04]  /*46b0*/  ULOP3.LUT UR4, UR67, 0xffff, URZ, 0xc0, !UPT ;  /* 0x0000ffff43047892 */ /* 0x000fc8000f8ec0ff */
[----:B------:R-:W-:-:S04]  /*46c0*/  USHF.R.U32.HI UR4, URZ, 0x5, UR4 ;  /* 0x00000005ff047899 */ /* 0x000fc80008011604 */
[----:B------:R-:W-:Y:S02]  /*46d0*/  USHF.L.U32 UR5, UR5, UR4, URZ ;  /* 0x0000000405057299 */ /* 0x000fe400080006ff */
[----:B------:R-:W-:-:S04]  /*46e0*/  USHF.L.U32 UR4, UR6, UR4, URZ ;  /* 0x0000000406047299 */ /* 0x000fc800080006ff */
[----:B-1----:R-:W-:-:S04]  /*46f0*/  LOP3.LUT R0, R0, UR5, RZ, 0xc0, !PT ;  /* 0x0000000500007c12 */ /* 0x002fc8000f8ec0ff */
[----:B------:R-:W-:-:S13]  /*4700*/  ISETP.NE.AND P0, PT, R0, UR5, PT ;  /* 0x0000000500007c0c */ /* 0x000fda000bf05270 */
[----:B------:R-:W-:Y:S05]  /*4710*/  @P0 BRA `(.L_x_85) ;  /* 0x0000000000580947 */ /* 0x000fea0003800000 */
[----:B------:R-:W1:Y:S02]  /*4720*/  LDS R0, [UR8+0x18] ;  /* 0x00001808ff007984 */ /* 0x000e640008000800 */
[----:B-1----:R-:W-:-:S04]  /*4730*/  LOP3.LUT R0, R0, UR4, RZ, 0xc0, !PT ;  /* 0x0000000400007c12 */ /* 0x002fc8000f8ec0ff */
[----:B------:R-:W-:-:S13]  /*4740*/  ISETP.NE.AND P0, PT, R0, UR4, PT ;  /* 0x0000000400007c0c */ /* 0x000fda000bf05270 */
[----:B------:R-:W-:Y:S05]  /*4750*/  @P0 BRA `(.L_x_86) ;  /* 0x00000000003c0947 */ /* 0x000fea0003800000 */
[----:B------:R-:W1:Y:S01]  /*4760*/  S2R R2, SR_LANEID ;  /* 0x0000000000027919 */ /* 0x000e620000000000 */
[----:B------:R-:W-:Y:S01]  /*4770*/  ULOP3.LUT UR5, URZ, UR5, URZ, 0x33, !UPT ;  /* 0x00000005ff057292 */ /* 0x000fe2000f8e33ff */
[----:B------:R-:W-:Y:S01]  /*4780*/  LOP3.LUT R4, RZ, UR4, RZ, 0x33, !PT ;  /* 0x00000004ff047c12 */ /* 0x000fe2000f8e33ff */
[----:B------:R-:W-:Y:S02]  /*4790*/  VOTEU.ANY UR4, UPT, PT ;  /* 0x0000000000047886 */ /* 0x000fe400038e0100 */
[----:B------:R-:W-:Y:S01]  /*47a0*/  UFLO.U32 UR4, UR4 ;  /* 0x00000004000472bd */ /* 0x000fe200080e0000 */
[----:B------:R-:W2:Y:S01]  /*47b0*/  REDUX UR6, R4 ;  /* 0x00000000040673c4 */ /* 0x000ea20000000000 */
[----:B------:R-:W-:-:S06]  /*47c0*/  IMAD.U32 R0, RZ, RZ, UR5 ;  /* 0x00000005ff007e24 */ /* 0x000fcc000f8e00ff */
[----:B------:R4:W-:Y:S01]  /*47d0*/  UTCATOMSWS.AND URZ, UR5 ;  /* 0x0000000500ff79e3 */ /* 0x0009e20008000000 */
[----:B------:R-:W3:Y:S01]  /*47e0*/  REDUX UR7, R0 ;  /* 0x00000000000773c4 */ /* 0x000ee20000000000 */
[----:B-1----:R-:W-:Y:S01]  /*47f0*/  ISETP.EQ.U32.AND P0, PT, R2, UR4, PT ;  /* 0x0000000402007c0c */ /* 0x002fe2000bf02070 */
[----:B--2---:R-:W-:Y:S01]  /*4800*/  IMAD.U32 R2, RZ, RZ, UR6 ;  /* 0x00000006ff027e24 */ /* 0x004fe2000f8e00ff */
[----:B---3--:R-:W-:-:S11]  /*4810*/  MOV R3, UR7 ;  /* 0x0000000700037c02 */ /* 0x008fd60008000f00 */
[----:B------:R4:W-:Y:S04]  /*4820*/  @P0 ATOMS.AND RZ, [UR8+0x14], R3 ;  /* 0x00001403ffff098c */ /* 0x0009e8000a800008 */
[----:B------:R4:W-:Y:S01]  /*4830*/  @P0 ATOMS.AND RZ, [UR8+0x18], R2 ;  /* 0x00001802ffff098c */ /* 0x0009e2000a800008 */
[----:B------:R-:W-:Y:S05]  /*4840*/  BRA `(.L_x_87) ;  /* 0x0000000000147947 */ /* 0x000fea0003800000 */
.L_x_86:
[----:B------:R-:W-:Y:S02]  /*4850*/  MOV R2, 0x4870 ;  /* 0x0000487000027802 */ /* 0x000fe40000000f00 */
[----:B---3-5:R-:W-:Y:S05]  /*4860*/  CALL.REL.NOINC `($__internal_0_$__cuda_sm10x_tcgen05_guardrail_trap_col_being_dealloced_not_returned_by_alloc) ;  /* 0x0000004800747944 */ /* 0x028fea0003c00000 */
[----:B------:R-:W-:Y:S05]  /*4870*/  BRA `(.L_x_87) ;  /* 0x0000000000087947 */ /* 0x000fea0003800000 */
.L_x_85:
[----:B------:R-:W-:Y:S02]  /*4880*/  MOV R2, 0x48a0 ;  /* 0x000048a000027802 */ /* 0x000fe40000000f00 */
[----:B---3-5:R-:W-:Y:S05]  /*4890*/  CALL.REL.NOINC `($__internal_2_$__cuda_sm10x_tcgen05_guardrail_trap_unallocated_columns_being_dealloced) ;  /* 0x0000004800807944 */ /* 0x028fea0003c00000 */
.L_x_87:
[----:B------:R-:W-:Y:S01]  /*48a0*/  NOP ;  /* 0x0000000000007918 */ /* 0x000fe20000000000 */
[----:B----4-:R-:W-:Y:S05]  /*48b0*/  EXIT ;  /* 0x000000000000794d */ /* 0x010fea0003800000 */
.L_x_58:
[----:B------:R-:W-:-:S09]  /*48c0*/  UISETP.NE.OR UP0, UPT, UR22, 0x3, !UP4 ;  /* 0x000000031600788c */ /* 0x000fd2000e705670 */
[----:B------:R-:W-:Y:S05]  /*48d0*/  BRA.U UP0, `(.L_x_88) ;  /* 0x0000000d00f07547 */ /* 0x000fea000b800000 */
[----:B------:R-:W2:Y:S01]  /*48e0*/  LDCU UR33, c[0x0][0x370] ;  /* 0x00006e00ff2177ac */ /* 0x000ea20008000800 */
[----:B------:R-:W3:Y:S01]  /*48f0*/  LDC.64 R16, c[0x0][0x348] ;  /* 0x0000d200ff107b82 */ /* 0x000ee20000000a00 */
[----:B------:R-:W-:Y:S02]  /*4900*/  HFMA2 R13, -RZ, RZ, 0, 0 ;  /* 0x00000000ff0d7431 */ /* 0x000fe400000001ff */
[----:B------:R-:W-:Y:S01]  /*4910*/  IMAD.MOV.U32 R15, RZ, RZ, 0x1 ;  /* 0x00000001ff0f7424 */ /* 0x000fe200078e00ff */
[----:B------:R-:W2:Y:S01]  /*4920*/  LDCU.128 UR28, c[0x0][0xb10] ;  /* 0x00016200ff1c77ac */ /* 0x000ea20008000c00 */
[----:B------:R-:W-:Y:S01]  /*4930*/  IMAD.MOV.U32 R14, RZ, RZ, RZ ;  /* 0x000000ffff0e7224 */ /* 0x000fe200078e00ff */
[----:B------:R-:W-:Y:S01]  /*4940*/  MOV R7, 0x2000 ;  /* 0x0000200000077802 */ /* 0x000fe20000000f00 */
[----:B------:R-:W4:Y:S01]  /*4950*/  LDCU UR32, c[0x0][0x374] ;  /* 0x00006e80ff2077ac */ /* 0x000f220008000800 */
[----:B------:R-:W1:Y:S01]  /*4960*/  LDC.64 R2, c[0x0][0x888] ;  /* 0x00022200ff027b82 */ /* 0x000e620000000a00 */
[----:B------:R-:W4:Y:S01]  /*4970*/  LDCU UR15, c[0x0][0xb0c] ;  /* 0x00016180ff0f77ac */ /* 0x000f220008000800 */
[----:B------:R-:W4:Y:S06]  /*4980*/  LDCU UR38, c[0x0][0xb20] ;  /* 0x00016400ff2677ac */ /* 0x000f2c0008000800 */
[----:B------:R-:W1:Y:S01]  /*4990*/  LDC.64 R4, c[0x0][0x890] ;  /* 0x00022400ff047b82 */ /* 0x000e620000000a00 */
[----:B------:R-:W3:Y:S01]  /*49a0*/  LDCU UR4, c[0x0][0xb30] ;  /* 0x00016600ff0477ac */ /* 0x000ee20008000800 */
[----:B--2---:R-:W-:-:S02]  /*49b0*/  UIMAD.WIDE.U32 UR6, UR33, UR28, URZ ;  /* 0x0000001c210672a5 */ /* 0x004fc4000f8e00ff */
[----:B----4-:R-:W-:Y:S01]  /*49c0*/  UIMAD.WIDE.U32 UR8, UR32, UR31, URZ ;  /* 0x0000001f200872a5 */ /* 0x010fe2000f8e00ff */
[----:B------:R-:W-:Y:S01]  /*49d0*/  UMOV UR24, 0x400 ;  /* 0x0000040000187882 */ /* 0x000fe20000000000 */
[----:B------:R-:W-:-:S03]  /*49e0*/  UPLOP3.LUT UP3, UPT, UPT, UPT, UPT, 0x40, 0x4 ;  /* 0x000000000004789c */ /* 0x000fc60003f6e870 */
[----:B------:R-:W-:Y:S01]  /*49f0*/  UMOV UR6, UR7 ;  /* 0x0000000700067c82 */ /* 0x000fe20008000000 */
[----:B------:R-:W-:Y:S01]  /*4a00*/  UISETP.GE.AND UP0, UPT, UR42, 0x1, UPT ;  /* 0x000000012a00788c */ /* 0x000fe2000bf06270 */
[----:B------:R-:W-:Y:S01]  /*4a10*/  UMOV UR34, UR9 ;  /* 0x0000000900227c82 */ /* 0x000fe20008000000 */
[----:B------:R-:W-:Y:S01]  /*4a20*/  UISETP.NE.AND UP4, UPT, UR42, 0x1, UPT ;  /* 0x000000012a00788c */ /* 0x000fe2000bf85270 */
[----:B------:R-:W2:Y:S01]  /*4a30*/  LDCU.64 UR16, c[0x0][0xb28] ;  /* 0x00016500ff1077ac */ /* 0x000ea20008000a00 */
[----:B------:R-:W-:Y:S02]  /*4a40*/  ULEA UR24, UR55, UR24, 0x18 ;  /* 0x0000001837187291 */ /* 0x000fe4000f8ec0ff */
[----:B------:R-:W-:Y:S02]  /*4a50*/  UISETP.NE.AND UP6, UPT, UR15, 0x1, UPT ;  /* 0x000000010f00788c */ /* 0x000fe4000bfc5270 */
[----:B------:R-:W-:Y:S02]  /*4a60*/  UISETP.NE.AND UP5, UPT, UR30, 0x1, UPT ;  /* 0x000000011e00788c */ /* 0x000fe4000bfa5270 */
[----:B------:R-:W-:-:S02]  /*4a70*/  USHF.R.U32.HI UR35, URZ, UR29, UR6 ;  /* 0x0000001dff237299 */ /* 0x000fc40008011606 */
[----:B------:R-:W-:Y:S02]  /*4a80*/  USHF.R.U32.HI UR34, URZ, UR38, UR34 ;  /* 0x00000026ff227299 */ /* 0x000fe40008011622 */
[----:B---3--:R-:W-:Y:S01]  /*4a90*/  UISETP.NE.AND UP2, UPT, UR4, 0x1, UPT ;  /* 0x000000010400788c */ /* 0x008fe2000bf45270 */
[----:B------:R-:W-:-:S10]  /*4aa0*/  UMOV UR12, URZ ;  /* 0x000000ff000c7c82 */ /* 0x000fd40008000000 */
.L_x_97:
[C---:B------:R-:W-:Y:S02]  /*4ab0*/  LEA R12, R14.reuse, UR24, 0x3 ;  /* 0x000000180e0c7c11 */ /* 0x040fe4000f8e18ff */
[----:B------:R-:W-:Y:S02]  /*4ac0*/  SHF.L.U32 R9, R13, 0x1f, RZ ;  /* 0x0000001f0d097819 */ /* 0x000fe400000006ff */
[----:B------:R-:W-:Y:S02]  /*4ad0*/  LEA R10, R14, UR24, 0x4 ;  /* 0x000000180e0a7c11 */ /* 0x000fe4000f8e20ff */
[----:B---3--:R-:W3:Y:S02]  /*4ae0*/  SYNCS.PHASECHK.TRANS64.TRYWAIT P0, [R12+URZ+0x90], R9 ;  /* 0x000090090c0075a7 */ /* 0x008ee400080011ff */
[----:B---3--:R-:W-:Y:S05]  /*4af0*/  @!P0 BRA `(.L_x_89) ;  /* 0x0000004000f48947 */ /* 0x008fea0003800000 */
.L_x_168:
[----:B---3--:R-:W3:Y:S01]  /*4b00*/  LDS.128 R8, [R10+0x120] ;  /* 0x000120000a087984 */ /* 0x008ee20000000c00 */
[----:B------:R-:W-:Y:S01]  /*4b10*/  UISETP.GE.AND UP0, UPT, UR42, 0x1, UPT ;  /* 0x000000012a00788c */ /* 0x000fe2000bf06270 */
[----:B------:R-:W-:Y:S01]  /*4b20*/  @!PT LDS RZ, [RZ] ;  /* 0x00000000fffff984 */ /* 0x000fe20000000800 */
[----:B------:R-:W-:Y:S01]  /*4b30*/  @!PT LDS RZ, [RZ] ;  /* 0x00000000fffff984 */ /* 0x000fe20000000800 */
[----:B------:R-:W-:Y:S01]  /*4b40*/  @!PT LDS RZ, [RZ] ;  /* 0x00000000fffff984 */ /* 0x000fe20000000800 */
[----:B------:R-:W-:Y:S01]  /*4b50*/  @!PT LDS RZ, [RZ] ;  /* 0x00000000fffff984 */ /* 0x000fe20000000800 */
[----:B------:R4:W-:Y:S06]  /*4b60*/  MEMBAR.ALL.CTA ;  /* 0x0000000000007992 */ /* 0x0009ec0000008000 */
[----:B----4-:R-:W4:Y:S01]  /*4b70*/  FENCE.VIEW.ASYNC.S ;  /* 0x00000000000073c6 */ /* 0x010f220000000000 */
[----:B---3--:R-:W-:Y:S11]  /*4b80*/  LOP3.LUT P0, RZ, R10, 0x1, RZ, 0xc0, !PT ;  /* 0x000000010aff7812 */ /* 0x008ff6000780c0ff */
[----:B------:R-:W-:Y:S02]  /*4b90*/  @!UPT UIADD3 URZ, UPT, UPT, URZ, URZ, URZ ;  /* 0x000000fffffff290 */ /* 0x000fe4000fffe0ff */
[----:B----4-:R-:W-:Y:S01]  /*4ba0*/  VOTEU.ANY UP1, P0 ;  /* 0x0000000000ff7886 */ /* 0x010fe20000020100 */
[----:B------:R-:W-:Y:S11]  /*4bb0*/  PLOP3.LUT P0, PT, PT, PT, UP1, 0x80, 0x8 ;  /* 0x000000000008781c */ /* 0x000ff60003f0f018 */
[----:B------:R-:W-:Y:S02]  /*4bc0*/  @!UPT UIADD3 URZ, UPT, UPT, URZ, URZ, URZ ;  /* 0x000000fffffff290 */ /* 0x000fe4000fffe0ff */
[----:B------:R-:W-:Y:S02]  /*4bd0*/  @P0 SHF.R.U32.HI R0, RZ, 0x10, R9 ;  /* 0x00000010ff000819 */ /* 0x000fe40000011609 */
[----:B------:R-:W-:Y:S02]  /*4be0*/  @P0 MOV R6, R8 ;  /* 0x0000000800060202 */ /* 0x000fe40000000f00 */
[----:B------:R-:W-:Y:S01]  /*4bf0*/  @P0 R2UR UR4, R0 ;  /* 0x00000000000402ca */ /* 0x000fe200000e0000 */
[----:B------:R-:W-:Y:S01]  /*4c00*/  VIADD R0, R12, 0xa0 ;  /* 0x000000a00c007836 */ /* 0x000fe20000000000 */
[----:B------:R-:W-:Y:S02]  /*4c10*/  @P0 LOP3.LUT R8, R9, 0xffff, RZ, 0xc0, !PT ;  /* 0x0000ffff09080812 */ /* 0x000fe400078ec0ff */
[----:B------:R-:W-:Y:S02]  /*4c20*/  @P0 R2UR UR6, R6 ;  /* 0x00000000060602ca */ /* 0x000fe400000e0000 */
[----:B------:R-:W-:Y:S02]  /*4c30*/  PRMT R0, RZ, 0x654, R0 ;  /* 0x00000654ff007816 */ /* 0x000fe40000000000 */
[----:B------:R-:W-:Y:S02]  /*4c40*/  @P0 R2UR UR5, R8 ;  /* 0x00000000080502ca */ /* 0x000fe400000e0000 */
[----:B------:R3:W-:Y:S03]  /*4c50*/  SYNCS.ARRIVE.TRANS64.RED.A1T0 RZ, [R0+URZ], RZ ;  /* 0x000000ff00ff79a7 */ /* 0x0007e600081004ff */
[----:B------:R-:W-:Y:S04]  /*4c60*/  @UP1 UMOV UR27, UR4 ;  /* 0x00000004001b1c82 */ /* 0x000fe80008000000 */
[----:B------:R-:W-:Y:S04]  /*4c70*/  @UP1 UMOV UR14, UR6 ;  /* 0x00000006000e1c82 */ /* 0x000fe80008000000 */
[----:B------:R-:W-:Y:S01]  /*4c80*/  @UP1 UMOV UR13, UR5 ;  /* 0x00000005000d1c82 */ /* 0x000fe20008000000 */
[----:B------:R-:W-:Y:S05]  /*4c90*/  BRA.U !UP0, `(.L_x_90) ;  /* 0x0000000108a47547 */ /* 0x000fea000b800000 */
[----:B------:R-:W-:Y:S02]  /*4ca0*/  UIMAD.WIDE.U32 UR8, UR13, UR31, URZ ;  /* 0x0000001f0d0872a5 */ /* 0x000fe4000f8e00ff */
[----:B------:R-:W-:Y:S02]  /*4cb0*/  UIMAD.WIDE.U32 UR10, UR14, UR28, URZ ;  /* 0x0000001c0e0a72a5 */ /* 0x000fe4000f8e00ff */
[----:B------:R-:W-:Y:S02]  /*4cc0*/  USEL UR4, UR32, UR34, !UP5 ;  /* 0x0000002220047287 */ /* 0x000fe4000e800000 */
[----:B------:R-:W-:Y:S02]  /*4cd0*/  USEL UR7, UR33, UR35, !UP6 ;  /* 0x0000002321077287 */ /* 0x000fe4000f000000 */
[----:B--2---:R-:W-:Y:S02]  /*4ce0*/  UIMAD.WIDE.U32 UR18, UR4, UR16, URZ ;  /* 0x00000010041272a5 */ /* 0x004fe4000f8e00ff */
[----:B------:R-:W-:Y:S01]  /*4cf0*/  UIMAD.WIDE.U32 UR20, UR7, UR16, URZ ;  /* 0x00000010071472a5 */ /* 0x000fe2000f8e00ff */
[----:B------:R-:W-:Y:S02]  /*4d00*/  UMOV UR5, UR9 ;  /* 0x0000000900057c82 */ /* 0x000fe40008000000 */
[----:B------:R-:W-:Y:S03]  /*4d10*/  USHF.R.U32.HI UR6, URZ, UR38, UR5 ;  /* 0x00000026ff067299 */ /* 0x000fe60008011605 */
[----:B------:R-:W-:Y:S01]  /*4d20*/  UMOV UR5, UR11 ;  /* 0x0000000b00057c82 */ /* 0x000fe20008000000 */
[----:B------:R-:W-:Y:S02]  /*4d30*/  USEL UR6, UR13, UR6, !UP5 ;  /* 0x000000060d067287 */ /* 0x000fe4000e800000 */
[----:B------:R-:W-:Y:S02]  /*4d40*/  USHF.R.U32.HI UR8, URZ, UR29, UR5 ;  /* 0x0000001dff087299 */ /* 0x000fe40008011605 */
[----:B------:R-:W-:Y:S01]  /*4d50*/  UIMAD.WIDE.U32 UR10, UR6, UR16, URZ ;  /* 0x00000010060a72a5 */ /* 0x000fe2000f8e00ff */
[----:B------:R-:W-:Y:S02]  /*4d60*/  UMOV UR5, UR19 ;  /* 0x0000001300057c82 */ /* 0x000fe40008000000 */
[----:B------:R-:W-:Y:S03]  /*4d70*/  @UP4 USHF.R.U32.HI UR4, URZ, UR17, UR5 ;  /* 0x00000011ff044299 */ /* 0x000fe60008011605 */
[----:B------:R-:W-:Y:S01]  /*4d80*/  UMOV UR5, UR21 ;  /* 0x0000001500057c82 */ /* 0x000fe20008000000 */
[----:B------:R-:W-:Y:S02]  /*4d90*/  UIMAD UR4, UR42, UR4, URZ ;  /* 0x000000042a0472a4 */ /* 0x000fe4000f8e02ff */
[----:B------:R-:W-:Y:S02]  /*4da0*/  @UP4 USHF.R.U32.HI UR7, URZ, UR17, UR5 ;  /* 0x00000011ff074299 */ /* 0x000fe40008011605 */
[----:B------:R-:W-:Y:S02]  /*4db0*/  USEL UR5, UR14, UR8, !UP6 ;  /* 0x000000080e057287 */ /* 0x000fe4000f000000 */
[----:B------:R-:W-:Y:S02]  /*4dc0*/  UIMAD UR8, UR42, UR7, URZ ;  /* 0x000000072a0872a4 */ /* 0x000fe4000f8e02ff */
[----:B------:R-:W-:Y:S03]  /*4dd0*/  UISETP.GE.AND UP0, UPT, UR6, UR4, UPT ;  /* 0x000000040600728c */ /* 0x000fe6000bf06270 */
[----:B------:R-:W-:Y:S01]  /*4de0*/  UMOV UR4, UR11 ;  /* 0x0000000b00047c82 */ /* 0x000fe20008000000 */
[----:B------:R-:W-:Y:S02]  /*4df0*/  UISETP.GE.OR UP0, UPT, UR5, UR8, UP0 ;  /* 0x000000080500728c */ /* 0x000fe40008706670 */
[----:B------:R-:W-:Y:S02]  /*4e00*/  USHF.R.U32.HI UR4, URZ, UR17, UR4 ;  /* 0x00000011ff047299 */ /* 0x000fe40008011604 */
[----:B------:R-:W-:Y:S02]  /*4e10*/  UIMAD.WIDE.U32 UR8, UR5, UR16, URZ ;  /* 0x00000010050872a5 */ /* 0x000fe4000f8e00ff */
[----:B------:R-:W-:Y:S04]  /*4e20*/  USEL UR10, UR6, UR4, !UP4 ;  /* 0x00000004060a7287 */ /* 0x000fe8000e000000 */
[----:B------:R-:W-:Y:S01]  /*4e30*/  UIADD3 UR11, UPT, UPT, -UR10, URZ, URZ ;  /* 0x000000ff0a0b7290 */ /* 0x000fe2000fffe1ff */
[----:B------:R-:W-:Y:S02]  /*4e40*/  @!UP0 UMOV UR4, UR9 ;  /* 0x0000000900048c82 */ /* 0x000fe40008000000 */
[----:B------:R-:W-:Y:S02]  /*4e50*/  @!UP0 USHF.R.U32.HI UR4, URZ, UR17, UR4 ;  /* 0x00000011ff048299 */ /* 0x000fe40008011604 */
[----:B------:R-:W-:Y:S02]  /*4e60*/  UIMAD UR8, UR42, UR11, UR6 ;  /* 0x0000000b2a0872a4 */ /* 0x000fe4000f8e0206 */
[----:B------:R-:W-:Y:S04]  /*4e70*/  @!UP0 USEL UR4, UR5, UR4, !UP4 ;  /* 0x0000000405048287 */ /* 0x000fe8000e000000 */
[----:B------:R-:W-:Y:S02]  /*4e80*/  @!UP0 UIMAD UR8, UR7, UR8, UR4 ;  /* 0x00000008070882a4 */ /* 0x000fe4000f8e0204 */
[----:B------:R-:W-:Y:S02]  /*4e90*/  @!UP0 UIADD3 UR9, UPT, UPT, UR10, -UR4, URZ ;  /* 0x800000040a098290 */ /* 0x000fe4000fffe0ff */
[----:B------:R-:W-:Y:S02]  /*4ea0*/  UIADD3 UR4, UPT, UPT, -UR5, URZ, URZ ;  /* 0x000000ff05047290 */ /* 0x000fe4000fffe1ff */
[----:B------:R-:W-:Y:S02]  /*4eb0*/  UIADD3 UR7, UPT, UPT, -UR6, URZ, URZ ;  /* 0x000000ff06077290 */ /* 0x000fe4000fffe1ff */
[----:B------:R-:W-:Y:S02]  /*4ec0*/  @!UP0 UIMAD UR6, UR9, UR42, UR5 ;  /* 0x0000002a090682a4 */ /* 0x000fe4000f8e0205 */
[----:B------:R-:W-:Y:S02]  /*4ed0*/  UIMAD UR14, UR15, UR4, UR14 ;  /* 0x000000040f0e72a4 */ /* 0x000fe4000f8e020e */
[----:B------:R-:W-:Y:S01]  /*4ee0*/  UIMAD UR13, UR30, UR7, UR13 ;  /* 0x000000071e0d72a4 */ /* 0x000fe2000f8e020d */
[----:B------:R-:W-:Y:S02]  /*4ef0*/  @!UP0 UMOV UR5, UR8 ;  /* 0x0000000800058c82 */ /* 0x000fe40008000000 */
[----:B------:R-:W-:Y:S02]  /*4f00*/  UIMAD UR14, UR5, UR15, UR14 ;  /* 0x0000000f050e72a4 */ /* 0x000fe4000f8e020e */
[----:B------:R-:W-:Y:S11]  /*4f10*/  UIMAD UR13, UR6, UR30, UR13 ;  /* 0x0000001e060d72a4 */ /* 0x000ff6000f8e020d */
[----:B------:R-:W-:Y:S01]  /*4f20*/  @!UPT UIADD3 URZ, UPT, UPT, URZ, URZ, URZ ;  /* 0x000000fffffff290 */ /* 0x000fe2000fffe0ff */
.L_x_90:
[----:B------:R-:W4:Y:S01]  /*4f30*/  @!UP2 LDCU.128 UR20, c[0x0][0xb10] ;  /* 0x00016200ff14a7ac */ /* 0x000f220008000c00 */
[C---:B-1----:R-:W-:Y:S02]  /*4f40*/  ISETP.NE.U32.AND P1, PT, R4.reuse, RZ, PT ;  /* 0x000000ff0400720c */ /* 0x042fe40003f25070 */
[----:B------:R-:W-:Y:S02]  /*4f50*/  ISETP.NE.U32.AND P0, PT, R4, RZ, PT ;  /* 0x000000ff0400720c */ /* 0x000fe40003f05070 */
[C---:B------:R-:W-:Y:S02]  /*4f60*/  ISETP.NE.AND.EX P1, PT, R5.reuse, RZ, PT, P1 ;  /* 0x000000ff0500720c */ /* 0x040fe40003f25310 */
[----:B------:R-:W-:Y:S01]  /*4f70*/  ISETP.NE.AND.EX P0, PT, R5, RZ, PT, P0 ;  /* 0x000000ff0500720c */ /* 0x000fe20003f05300 */
[----:B------:R-:W1:Y:S01]  /*4f80*/  @!UP2 LDCU UR5, c[0x0][0xb0c] ;  /* 0x00016180ff05a7ac */ /* 0x000e620008000800 */
[----:B------:R-:W-:Y:S02]  /*4f90*/  USHF.L.U32 UR11, UR25, 0x7, URZ ;  /* 0x00000007190b7899 */ /* 0x000fe400080006ff */
[----:B------:R-:W-:Y:S02]  /*4fa0*/  USHF.L.U32 UR10, UR26, 0x6, URZ ;  /* 0x000000061a0a7899 */ /* 0x000fe400080006ff */
[----:B----4-:R-:W-:Y:S07]  /*4fb0*/  UIMAD.WIDE.U32 UR6, UR14, UR20, URZ ;  /* 0x000000140e0672a5 */ /* 0x010fee000f8e00ff */
[----:B------:R-:W-:Y:S01]  /*4fc0*/  @!UP2 UMOV UR4, UR7 ;  /* 0x000000070004ac82 */ /* 0x000fe20008000000 */
[----:B-1----:R-:W-:Y:S02]  /*4fd0*/  @!UP2 UISETP.NE.AND UP0, UPT, UR5, 0x1, UPT ;  /* 0x000000010500a88c */ /* 0x002fe4000bf05270 */
[----:B------:R-:W-:Y:S02]  /*4fe0*/  @!UP2 USHF.R.U32.HI UR4, URZ, UR21, UR4 ;  /* 0x00000015ff04a299 */ /* 0x000fe40008011604 */
[----:B------:R-:W-:Y:S02]  /*4ff0*/  UIMAD.WIDE.U32 UR6, UR13, UR23, URZ ;  /* 0x000000170d0672a5 */ /* 0x000fe4000f8e00ff */
[----:B------:R-:W-:Y:S02]  /*5000*/  @!UP2 USEL UR8, UR14, UR4, !UP0 ;  /* 0x000000040e08a287 */ /* 0x000fe4000c000000 */
[----:B------:R-:W-:Y:S03]  /*5010*/  @!UP2 UISETP.NE.AND UP0, UPT, UR22, 0x1, UPT ;  /* 0x000000011600a88c */ /* 0x000fe6000bf05270 */
[----:B------:R-:W-:Y:S02]  /*5020*/  @!UP2 UMOV UR6, UR7 ;  /* 0x000000070006ac82 */ /* 0x000fe40008000000 */
[----:B------:R-:W1:Y:S02]  /*5030*/  @!UP2 LDCU UR4, c[0x0][0xb20] ;  /* 0x00016400ff04a7ac */ /* 0x000e640008000800 */
[----:B-1----:R-:W-:Y:S04]  /*5040*/  @!UP2 USHF.R.U32.HI UR6, URZ, UR4, UR6 ;  /* 0x00000004ff06a299 */ /* 0x002fe80008011606 */
[----:B------:R-:W-:Y:S04]  /*5050*/  @!UP2 USEL UR6, UR13, UR6, !UP0 ;  /* 0x000000060d06a287 */ /* 0x000fe8000c000000 */
[----:B------:R-:W-:Y:S02]  /*5060*/  @!UP2 UIADD3 UR4, UPT, UPT, -UR8, UR6, URZ ;  /* 0x000000060804a290 */ /* 0x000fe4000fffe1ff */
[----:B------:R-:W-:Y:S02]  /*5070*/  @!UP2 UIADD3 UR6, UPT, UPT, UR8, -UR6, URZ ;  /* 0x800000060806a290 */ /* 0x000fe4000fffe0ff */
[----:B------:R-:W-:Y:S02]  /*5080*/  @!UP2 UIMAD UR14, UR4, UR5, UR14 ;  /* 0x00000005040ea2a4 */ /* 0x000fe4000f8e020e */
[----:B------:R-:W-:Y:S01]  /*5090*/  @!UP2 UIMAD UR13, UR6, UR22, UR13 ;  /* 0x00000016060da2a4 */ /* 0x000fe2000f8e020d */
[----:B------:R-:W-:Y:S11]  /*50a0*/  BRA.U UP3, `(.L_x_91) ;  /* 0x0000000103107547 */ /* 0x000ff6000b800000 */
[----:B---3--:R-:W-:Y:S04]  /*50b0*/  MOV R0, UR37 ;  /* 0x0000002500007c02 */ /* 0x008fe80008000f00 */
[----:B------:R-:W-:Y:S04]  /*50c0*/  SHF.L.U32 R9, R0, 0x1f, RZ ;  /* 0x0000001f00097819 */ /* 0x000fe800000006ff */
[----:B------:R-:W1:Y:S02]  /*50d0*/  SYNCS.PHASECHK.TRANS64.TRYWAIT P2, [UR24+0x88], R9 ;  /* 0x00008809ff0075a7 */ /* 0x000e640008041118 */
[----:B-1----:R-:W-:Y:S05]  /*50e0*/  @!P2 BRA `(.L_x_92) ;  /* 0x0000003c008ca947 */ /* 0x002fea0003800000 */
.L_x_91:
[----:B------:R-:W-:Y:S05]  /*50f0*/  @!P1 BRA `(.L_x_93) ;  /* 0x0000000000309947 */ /* 0x000fea0003800000 */
[----:B------:R-:W-:Y:S01]  /*5100*/  ISETP.NE.U32.AND P1, PT, R2, RZ, PT ;  /* 0x000000ff0200720c */ /* 0x000fe20003f25070 */
[----:B------:R-:W4:Y:S01]  /*5110*/  LDCU.64 UR4, c[0x0][0x358] ;  /* 0x00006b00ff0477ac */ /* 0x000f220008000a00 */
[----:B------:R-:W-:Y:S02]  /*5120*/  IMAD.MOV.U32 R88, RZ, RZ, 0x1 ;  /* 0x00000001ff587424 */ /* 0x000fe400078e00ff */
[----:B------:R-:W-:Y:S11]  /*5130*/  ISETP.NE.AND.EX P1, PT, R3, RZ, PT, P1 ;  /* 0x000000ff0300720c */ /* 0x000ff60003f25310 */
[----:B------:R-:W-:Y:S02]  /*5140*/  @!UPT UIADD3 URZ, UPT, UPT, URZ, URZ, URZ ;  /* 0x000000fffffff290 */ /* 0x000fe4000fffe0ff */
[----:B-1----:R-:W1:Y:S01]  /*5150*/  @P1 LDC.64 R8, c[0x0][0x888] ;  /* 0x00022200ff081b82 */ /* 0x002e620000000a00 */
[----:B---3--:R-:W-:Y:S04]  /*5160*/  @P1 IMAD R0, R4, UR36, RZ ;  /* 0x0000002404001c24 */ /* 0x008fe8000f8e02ff */
[----:B-1----:R-:W-:Y:S04]  /*5170*/  @P1 IMAD.WIDE R8, R0, 0x4, R8 ;  /* 0x0000000400081825 */ /* 0x002fe800078e0208 */
[----:B------:R-:W-:Y:S01]  /*5180*/  HFMA2 R0, -RZ, RZ, 0, 5.9604644775390625e-08 ;  /* 0x00000001ff007431 */ /* 0x000fe200000001ff */
[----:B----45:R4:W5:Y:S04]  /*5190*/  @P1 LDG.E R41, desc[UR4][R8.64] ;  /* 0x0000000408291981 */ /* 0x030968000c1e1900 */
[----:B------:R-:W-:Y:S01]  /*51a0*/  @!P1 PRMT R88, R0, 0x7610, R88 ;  /* 0x0000761000589816 */ /* 0x000fe20000000058 */
[----:B----4-:R-:W1:Y:S06]  /*51b0*/  @!P1 LDC R41, c[0x0][0x880] ;  /* 0x00022000ff299b82 */ /* 0x010e6c0000000800 */
.L_x_93:
[----:B-1---5:R-:W-:Y:S01]  /*51c0*/  @!P0 FSETP.EQ.AND P1, PT, R41, RZ, PT ;  /* 0x000000ff2900820b */ /* 0x022fe20003f22000 */
[----:B------:R-:W-:Y:S01]  /*51d0*/  @!UPT UIADD3 URZ, UPT, UPT, URZ, URZ, URZ ;  /* 0x000000fffffff290 */ /* 0x000fe2000fffe0ff */
[----:B------:R-:W-:Y:S11]  /*51e0*/  @!P0 BRA `(.L_x_94) ;  /* 0x0000000000188947 */ /* 0x000ff60003800000 */
[----:B------:R-:W-:Y:S02]  /*51f0*/  LOP3.LUT P0, RZ, R88, 0xff, RZ, 0xc0, !PT ;  /* 0x000000ff58ff7812 */ /* 0x000fe4000780c0ff */
[----:B------:R-:W-:Y:S04]  /*5200*/  ISETP.NE.U32.AND P1, PT, R2, RZ, PT ;  /* 0x000000ff0200720c */ /* 0x000fe80003f25070 */
[----:B------:R-:W-:Y:S04]  /*5210*/  ISETP.NE.AND.EX P1, PT, R3, RZ, PT, P1 ;  /* 0x000000ff0300720c */ /* 0x000fe80003f25310 */
[----:B------:R-:W-:Y:S03]  /*5220*/  PLOP3.LUT P1, PT, P1, PT, PT, 0x8, 0x80 ;  /* 0x000000000080781c */ /* 0x000fe60000f2e170 */
[----:B------:R-:W-:Y:S11]  /*5230*/  @P0 FSETP.EQ.AND P1, PT, R41, RZ, PT ;  /* 0x000000ff2900020b */ /* 0x000ff60003f22000 */
[----:B------:R-:W-:Y:S02]  /*5240*/  @!UPT UIADD3 URZ, UPT, UPT, URZ, URZ, URZ ;  /* 0x000000fffffff290 */ /* 0x000fe4000fffe0ff */
.L_x_94:
[----:B------:R-:W-:Y:S01]  /*5250*/  ULEA UR4, UR12, UR24, 0x3 ;  /* 0x000000180c047291 */ /* 0x000fe2000f8e18ff */
[----:B------:R-:W-:Y:S02]  /*5260*/  SHF.L.U32 R9, R15, 0x1f, RZ ;  /* 0x0000001f0f097819 */ /* 0x000fe400000006ff */
[----:B------:R-:W-:Y:S04]  /*5270*/  ELECT P0, URZ, PT ;  /* 0x0000000000ff782f */ /* 0x000fe80003800000 */
[----:B------:R-:W-:Y:S02]  /*5280*/  PLOP3.LUT P1, PT, P1, P0, PT, 0xf2, 0x2f ;  /* 0x00000000002f781c */ /* 0x000fe40000f21e72 */
[----:B------:R-:W1:Y:S11]  /*5290*/  SYNCS.PHASECHK.TRANS64.TRYWAIT P2, [UR4+0x68], R9 ;  /* 0x00006809ff0075a7 */ /* 0x000e760008041104 */
[----:B------:R-:W-:Y:S05]  /*52a0*/  @!P1 IADD3 R8, P0, PT, R16, 0x580, RZ ;  /* 0x0000058010089810 */ /* 0x000fea0007f1e0ff */
[----:B------:R-:W-:Y:S01]  /*52b0*/  @!P1 IMAD.X R6, RZ, RZ, R17, P0 ;  /* 0x000000ffff069224 */ /* 0x000fe200000e0611 */
[----:B-1----:R-:W-:Y:S07]  /*52c0*/  @!P2 BRA `(.L_x_95) ;  /* 0x0000003c002ca947 */ /* 0x002fee0003800000 */
.L_x_171:
[----:B------:R-:W-:Y:S01]  /*52d0*/  @!P1 R2UR UR7, R6 ;  /* 0x00000000060792ca */ /* 0x000fe200000e0000 */
[----:B------:R-:W-:Y:S01]  /*52e0*/  UIADD3 UR5, UPT, UPT, UR12, 0x1, URZ ;  /* 0x000000010c057890 */ /* 0x000fe2000fffe0ff */
[----:B------:R-:W-:Y:S01]  /*52f0*/  @!P1 R2UR UR6, R8 ;  /* 0x00000000080692ca */ /* 0x000fe200000e0000 */
[----:B------:R-:W-:Y:S01]  /*5300*/  UIADD3 UR9, UPT, UPT, UR4, 0x50, URZ ;  /* 0x0000005004097890 */ /* 0x000fe2000fffe0ff */
[----:B------:R-:W-:Y:S01]  /*5310*/  @!P1 IMAD.MOV.U32 R6, RZ, RZ, 0x2000 ;  /* 0x00002000ff069424 */ /* 0x000fe200078e00ff */
[----:B------:R-:W-:Y:S01]  /*5320*/  UISETP.NE.AND UP0, UPT, UR5, 0x3, UPT ;  /* 0x000000030500788c */ /* 0x000fe2000bf05270 */
[----:B------:R-:W-:Y:S01]  /*5330*/  VIADD R14, R14, 0x1 ;  /* 0x000000010e0e7836 */ /* 0x000fe20000000000 */
[----:B------:R-:W-:Y:S01]  /*5340*/  UMOV UR22, 0x0 ;  /* 0x0000000000167882 */ /* 0x000fe20000000000 */
[----:B------:R-:W-:Y:S01]  /*5350*/  UMOV UR23, 0x10000000 ;  /* 0x1000000000177882 */ /* 0x000fe20000000000 */
[----:B------:R-:W-:Y:S04]  /*5360*/  UPRMT UR20, UR55, 0x654, UR9 ;  /* 0x0000065437147896 */ /* 0x000fe80008000009 */
[----:B-1----:R-:W-:Y:S01]  /*5370*/  IMAD.U32 R9, RZ, RZ, UR7 ;  /* 0x00000007ff097e24 */ /* 0x002fe2000f8e00ff */
[----:B------:R-:W-:Y:S01]  /*5380*/  USEL UR7, URZ, 0x1, UP0 ;  /* 0x00000001ff077887 */ /* 0x000fe20008000000 */
[----:B------:R-:W-:Y:S01]  /*5390*/  IMAD.U32 R8, RZ, RZ, UR6 ;  /* 0x00000006ff087e24 */ /* 0x000fe2000f8e00ff */
[----:B------:R-:W-:Y:S02]  /*53a0*/  USEL UR6, UR5, URZ, UP0 ;  /* 0x000000ff05067287 */ /* 0x000fe40008000000 */
[----:B------:R-:W-:Y:S01]  /*53b0*/  VOTEU.ALL UP0, P1 ;  /* 0x0000000000ff7886 */ /* 0x000fe20000800000 */
[----:B------:R-:W-:Y:S02]  /*53c0*/  @!P1 R2UR UR19, R9 ;  /* 0x00000000091392ca */ /* 0x000fe400000e0000 */
[----:B------:R-:W-:Y:S02]  /*53d0*/  @!P1 R2UR UR18, R8 ;  /* 0x00000000081292ca */ /* 0x000fe400000e0000 */
[----:B------:R-:W-:Y:S01]  /*53e0*/  @!UP0 ULEA UR5, UR12, UR24, 0xd ;  /* 0x000000180c058291 */ /* 0x000fe2000f8e68ff */
[----:B------:R-:W-:Y:S02]  /*53f0*/  LOP3.LUT R15, R15, UR7, RZ, 0x3c, !PT ;  /* 0x000000070f0f7c12 */ /* 0x000fe4000f8e3cff */
[----:B------:R-:W-:Y:S01]  /*5400*/  UMOV UR12, UR36 ;  /* 0x00000024000c7c82 */ /* 0x000fe20008000000 */
[----:B------:R-:W-:Y:S01]  /*5410*/  @!UP0 UIADD3 UR8, UPT, UPT, UR5, 0x200, URZ ;  /* 0x0000020005088890 */ /* 0x000fe2000fffe0ff */
[----:B---3--:R-:W-:Y:S01]  /*5420*/  SHF.L.U32 R0, R15, 0x1f, RZ ;  /* 0x0000001f0f007819 */ /* 0x008fe200000006ff */
[----:B------:R-:W-:Y:S01]  /*5430*/  VOTEU.ALL UP0, P1 ;  /* 0x0000000000ff7886 */ /* 0x000fe20000800000 */
[----:B------:R-:W-:Y:S06]  /*5440*/  ULEA UR5, UR6, UR24, 0x3 ;  /* 0x0000001806057291 */ /* 0x000fec000f8e18ff */
[----:B------:R1:W-:Y:S01]  /*5450*/  @!UP0 UTMALDG.3D [UR8], [UR18], desc[UR22] ;  /* 0x00001608120085b4 */ /* 0x0003e20008011000 */
[----:B------:R1:W-:Y:S01]  /*5460*/  @!P1 SYNCS.ARRIVE.TRANS64.RED.A0TR RZ, [UR4+0x50], R6 ;  /* 0x00005006ffff99a7 */ /* 0x0003e20008300404 */
[----:B------:R-:W-:Y:S01]  /*5470*/  SYNCS.ARRIVE.TRANS64.RED.A1T0 RZ, [UR20], RZ ;  /* 0x000000ffffff79a7 */ /* 0x000fe20008100414 */
[----:B------:R-:W3:Y:S02]  /*5480*/  SYNCS.PHASECHK.TRANS64.TRYWAIT P0, [UR5+0x68], R0 ;  /* 0x00006800ff0075a7 */ /* 0x000ee40008001105 */
[----:B-1-3--:R-:W-:Y:S05]  /*5490*/  @!P0 BRA `(.L_x_96) ;  /* 0x0000003800d08947 */ /* 0x00afea0003800000 */
.L_x_173:
[----:B------:R-:W-:Y:S01]  /*54a0*/  UIADD3 UR9, UPT, UPT, UR5, 0x50, URZ ;  /* 0x0000005005097890 */ /* 0x000fe2000fffe0ff */
[----:B------:R-:W-:Y:S01]  /*54b0*/  @!P1 IADD3 R6, P0, PT, R16, 0x580, RZ ;  /* 0x0000058010069810 */ /* 0x000fe20007f1e0ff */
[----:B------:R-:W-:Y:S01]  /*54c0*/  UPLOP3.LUT UP3, UPT, UPT, UPT, UPT, 0x80, 0x8 ;  /* 0x000000000008789c */ /* 0x000fe20003f6f070 */
[----:B------:R-:W-:Y:S01]  /*54d0*/  R2UR UR23, R90 ;  /* 0x000000005a1772ca */ /* 0x000fe200000e0000 */
[----:B------:R-:W-:Y:S01]  /*54e0*/  UMOV UR20, 0x0 ;  /* 0x0000000000147882 */ /* 0x000fe20000000000 */
[----:B------:R-:W-:Y:S01]  /*54f0*/  @!P1 R2UR UR7, R6 ;  /* 0x00000000060792ca */ /* 0x000fe200000e0000 */
[----:B-1----:R-:W-:Y:S01]  /*5500*/  @!P1 IMAD.X R0, RZ, RZ, R17, P0 ;  /* 0x000000ffff009224 */ /* 0x002fe200000e0611 */
[----:B------:R-:W-:Y:S01]  /*5510*/  UMOV UR21, 0x10000000 ;  /* 0x1000000000157882 */ /* 0x000fe20000000000 */
[----:B------:R-:W-:Y:S01]  /*5520*/  UMOV UR12, UR36 ;  /* 0x00000024000c7c82 */ /* 0x000fe20008000000 */
[----:B------:R-:W-:Y:S01]  /*5530*/  VOTEU.ALL UP0, P1 ;  /* 0x0000000000ff7886 */ /* 0x000fe20000800000 */
[----:B------:R-:W-:Y:S01]  /*5540*/  R2UR UR22, R91 ;  /* 0x000000005b1672ca */ /* 0x000fe200000e0000 */
[----:B------:R-:W-:Y:S01]  /*5550*/  UMOV UR36, UR27 ;  /* 0x0000001b00247c82 */ /* 0x000fe20008000000 */
[----:B------:R-:W-:Y:S02]  /*5560*/  @!P1 R2UR UR4, R0 ;  /* 0x00000000000492ca */ /* 0x000fe400000e0000 */
[----:B------:R-:W-:Y:S01]  /*5570*/  @!UP0 UIADD3 UR10, UPT, UPT, UR10, 0x20, URZ ;  /* 0x000000200a0a8890 */ /* 0x000fe2000fffe0ff */
[C---:B------:R-:W-:Y:S01]  /*5580*/  ISETP.NE.AND P0, PT, R14.reuse, 0x2, PT ;  /* 0x000000020e00780c */ /* 0x040fe20003f05270 */
[----:B------:R-:W-:Y:S02]  /*5590*/  UIADD3 UR26, UPT, UPT, UR13, UR23, URZ ;  /* 0x000000170d1a7290 */ /* 0x000fe4000fffe0ff */
[----:B------:R-:W-:Y:S01]  /*55a0*/  IMAD.U32 R8, RZ, RZ, UR7 ;  /* 0x00000007ff087e24 */ /* 0x000fe2000f8e00ff */
[----:B------:R-:W-:Y:S02]  /*55b0*/  SEL R0, RZ, 0x1, P0 ;  /* 0x00000001ff007807 */ /* 0x000fe40000000000 */
[----:B------:R-:W-:Y:S02]  /*55c0*/  SEL R14, R14, RZ, P0 ;  /* 0x000000ff0e0e7207 */ /* 0x000fe40000000000 */
[----:B------:R-:W-:Y:S01]  /*55d0*/  @!P1 R2UR UR18, R8 ;  /* 0x00000000081292ca */ /* 0x000fe200000e0000 */
[----:B------:R-:W-:Y:S01]  /*55e0*/  UIADD3 UR25, UPT, UPT, UR14, UR22, URZ ;  /* 0x000000160e197290 */ /* 0x000fe2000fffe0ff */
[----:B------:R-:W-:Y:S01]  /*55f0*/  IMAD.U32 R9, RZ, RZ, UR4 ;  /* 0x00000004ff097e24 */ /* 0x000fe2000f8e00ff */
[----:B------:R-:W-:Y:S01]  /*5600*/  @!UP0 ULEA UR4, UR6, UR24, 0xd ;  /* 0x0000001806048291 */ /* 0x000fe2000f8e68ff */
[----:B------:R-:W-:Y:S03]  /*5610*/  LOP3.LUT R13, R13, R0, RZ, 0x3c, !PT ;  /* 0x000000000d0d7212 */ /* 0x000fe600078e3cff */
[----:B------:R-:W-:Y:S01]  /*5620*/  @!P1 R2UR UR19, R9 ;  /* 0x00000000091392ca */ /* 0x000fe200000e0000 */
[----:B------:R-:W-:Y:S01]  /*5630*/  @!UP0 UIADD3 UR8, UPT, UPT, UR4, 0x200, URZ ;  /* 0x0000020004088890 */ /* 0x000fe2000fffe0ff */
[----:B------:R-:W-:Y:S01]  /*5640*/  VOTEU.ALL UP0, P1 ;  /* 0x0000000000ff7886 */ /* 0x000fe20000800000 */
[----:B------:R-:W-:Y:S10]  /*5650*/  UPRMT UR4, UR55, 0x654, UR9 ;  /* 0x0000065437047896 */ /* 0x000ff40008000009 */
[----:B------:R1:W-:Y:S01]  /*5660*/  @!UP0 UTMALDG.3D [UR8], [UR18], desc[UR20] ;  /* 0x00001408120085b4 */ /* 0x0003e20008011000 */
[----:B------:R3:W-:Y:S01]  /*5670*/  @!P1 SYNCS.ARRIVE.TRANS64.RED.A0TR RZ, [UR5+0x50], R7 ;  /* 0x00005007ffff99a7 */ /* 0x0007e20008300405 */
[----:B------:R-:W-:Y:S01]  /*5680*/  SYNCS.ARRIVE.TRANS64.RED.A1T0 RZ, [UR4], RZ ;  /* 0x000000ffffff79a7 */ /* 0x000fe20008100404 */
[----:B------:R-:W-:Y:S04]  /*5690*/  UIADD3 UR4, UPT, UPT, UR6, 0x1, URZ ;  /* 0x0000000106047890 */ /* 0x000fe8000fffe0ff */
[----:B------:R-:W-:Y:S04]  /*56a0*/  UISETP.NE.AND UP0, UPT, UR4, 0x3, UPT ;  /* 0x000000030400788c */ /* 0x000fe8000bf05270 */
[----:B------:R-:W-:Y:S06]  /*56b0*/  USEL UR5, URZ, 0x1, UP0 ;  /* 0x00000001ff057887 */ /* 0x000fec0008000000 */
[----:B------:R-:W-:Y:S01]  /*56c0*/  LOP3.LUT R15, R15, UR5, RZ, 0x3c, !PT ;  /* 0x000000050f0f7c12 */ /* 0x000fe2000f8e3cff */
[----:B-1----:R-:W-:Y:S01]  /*56d0*/  USEL UR12, UR4, URZ, UP0 ;  /* 0x000000ff040c7287 */ /* 0x002fe20008000000 */
[----:B------:R-:W-:Y:S11]  /*56e0*/  BRA.U UP1, `(.L_x_97) ;  /* 0xfffffff101f07547 */ /* 0x000ff6000b83ffff */
[----:B------:R-:W-:Y:S01]  /*56f0*/  UIADD3 UR24, UPT, UPT, UR24, 0x68, URZ ;  /* 0x0000006818187890 */ /* 0x000fe2000fffe0ff */
[----:B------:R-:W-:-:S03]  /*5700*/  SHF.L.U32 R3, R15, 0x1f, RZ ;  /* 0x0000001f0f037819 */ /* 0x000fc600000006ff */
[----:B------:R-:W-:-:S09]  /*5710*/  ULEA UR4, UR12, UR24, 0x3 ;  /* 0x000000180c047291 */ /* 0x000fd2000f8e18ff */
[----:B------:R-:W1:Y:S02]  /*5720*/  SYNCS.PHASECHK.TRANS64.TRYWAIT P0, [UR4], R3 ;  /* 0x00000003ff0075a7 */ /* 0x000e640008001104 */
[----:B-1----:R-:W-:Y:S05]  /*5730*/  @!P0 BRA `(.L_x_98) ;  /* 0x0000003800408947 */ /* 0x002fea0003800000 */
.L_x_175:
        /* <DEDUP_REMOVED lines=9> */
.L_x_177:
        /* <DEDUP_REMOVED lines=8> */
.L_x_100:
[----:B-1----:R1:W4:Y:S02]  /*5850*/  SYNCS.PHASECHK.TRANS64.TRYWAIT P0, [R0+URZ], R3 ;  /* 0x00000003000075a7 */ /* 0x00232400080011ff */
[----:B----4-:R-:W-:Y:S05]  /*5860*/  @!P0 NANOSLEEP.SYNCS 0x989680 ;  /* 0x009896800000895d */ /* 0x010fea0003900000 */
[----:B------:R-:W4:Y:S02]  /*5870*/  @!P0 SYNCS.PHASECHK.TRANS64 P0, [R0+URZ], R3 ;  /* 0x00000003000085a7 */ /* 0x000f2400080010ff */
[----:B--2-4-:R-:W-:Y:S05]  /*5880*/  @P0 EXIT ;  /* 0x000000000000094d */ /* 0x014fea0003800000 */
[----:B------:R-:W-:Y:S05]  /*5890*/  BRA `(.L_x_100) ;  /* 0xfffffffc00ec7947 */ /* 0x000fea000383ffff */
.L_x_88:
[----:B------:R-:W-:-:S06]  /*58a0*/  UISETP.GE.AND UP0, UPT, UR22, 0x4, UPT ;  /* 0x000000041600788c */ /* 0x000fcc000bf06270 */
[----:B------:R-:W-:-:S13]  /*58b0*/  PLOP3.LUT P0, PT, PT, PT, UP0, 0x80, 0x8 ;  /* 0x000000000008781c */ /* 0x000fda0003f0f008 */
[----:B-1----:R-:W-:Y:S05]  /*58c0*/  @!P0 EXIT ;  /* 0x000000000000894d */ /* 0x002fea0003800000 */
[----:B------:R-:W-:Y:S01]  /*58d0*/  BAR.SYNC.DEFER_BLOCKING 0x6, 0xa0 ;  /* 0x0182800000007b1d */ /* 0x000fe20000010000 */
[C---:B------:R-:W-:Y:S01]  /*58e0*/  IMAD.SHL.U32 R5, R95.reuse, 0x20, RZ ;  /* 0x000000205f057824 */ /* 0x040fe200078e00ff */
[C---:B------:R-:W-:Y:S01]  /*58f0*/  LOP3.LUT R96, R95.reuse, 0x2, RZ, 0xc0, !PT ;  /* 0x000000025f607812 */ /* 0x040fe200078ec0ff */
[C---:B------:R-:W-:Y:S01]  /*5900*/  IMAD.SHL.U32 R100, R95.reuse, 0x4, RZ ;  /* 0x000000045f647824 */ /* 0x040fe200078e00ff */
[C---:B------:R-:W-:Y:S01]  /*5910*/  LOP3.LUT R101, R95.reuse, 0x60, RZ, 0xc0, !PT ;  /* 0x000000605f657812 */ /* 0x040fe200078ec0ff */
[----:B------:R-:W-:Y:S01]  /*5920*/  IMAD.U32 R37, R95, 0x10000, RZ ;  /* 0x000100005f257824 */ /* 0x000fe200078e00ff */
[----:B------:R-:W-:Y:S02]  /*5930*/  UMOV UR47, 0x400 ;  /* 0x00000400002f7882 */ /* 0x000fe40000000000 */
[----:B------:R-:W1:Y:S01]  /*5940*/  LDC.64 R80, c[0x0][0x888] ;  /* 0x00022200ff507b82 */ /* 0x000e620000000a00 */
[----:B------:R-:W-:Y:S01]  /*5950*/  ULEA UR47, UR55, UR47, 0x18 ;  /* 0x0000002f372f7291 */ /* 0x000fe2000f8ec0ff */
[----:B------:R-:W-:Y:S01]  /*5960*/  LOP3.LUT R7, R5, 0xc0, RZ, 0xc0, !PT ;  /* 0x000000c005077812 */ /* 0x000fe200078ec0ff */
[----:B------:R-:W-:Y:S01]  /*5970*/  HFMA2 R36, -RZ, RZ, 0, 0 ;  /* 0x00000000ff247431 */ /* 0x000fe200000001ff */
[----:B------:R-:W-:Y:S01]  /*5980*/  LOP3.LUT R95, R95, 0x4, RZ, 0xc0, !PT ;  /* 0x000000045f5f7812 */ /* 0x000fe200078ec0ff */
[----:B------:R-:W-:Y:S01]  /*5990*/  UIADD3 UR4, UPT, UPT, UR47, 0x200, URZ ;  /* 0x000002002f047890 */ /* 0x000fe2000fffe0ff */
[----:B------:R-:W-:Y:S01]  /*59a0*/  LOP3.LUT R100, R7, 0x18, R100, 0xf8, !PT ;  /* 0x0000001807647812 */ /* 0x000fe200078ef864 */
[----:B------:R-:W-:Y:S01]  /*59b0*/  IMAD.MOV.U32 R98, RZ, RZ, RZ ;  /* 0x000000ffff627224 */ /* 0x000fe200078e00ff */
[----:B------:R-:W2:Y:S01]  /*59c0*/  LDC.64 R82, c[0x0][0x890] ;  /* 0x00022400ff527b82 */ /* 0x000ea20000000a00 */
[----:B------:R-:W-:Y:S01]  /*59d0*/  LOP3.LUT R37, R37, 0x600000, RZ, 0xc0, !PT ;  /* 0x0060000025257812 */ /* 0x000fe200078ec0ff */
[----:B------:R-:W-:Y:S01]  /*59e0*/  IMAD.MOV.U32 R94, RZ, RZ, RZ ;  /* 0x000000ffff5e7224 */ /* 0x000fe200078e00ff */
[C---:B------:R-:W-:Y:S01]  /*59f0*/  IADD3 R99, PT, PT, -R95.reuse, 0x2, RZ ;  /* 0x000000025f637810 */ /* 0x040fe20007ffe1ff */
[----:B------:R-:W-:Y:S01]  /*5a00*/  IMAD.MOV R96, RZ, RZ, -R96 ;  /* 0x000000ffff607224 */ /* 0x000fe200078e0a60 */
[----:B------:R-:W-:Y:S01]  /*5a10*/  LOP3.LUT R100, R100, 0xf20, R5, 0xf8, !PT ;  /* 0x00000f2064647812 */ /* 0x000fe200078ef805 */
[----:B------:R-:W-:Y:S01]  /*5a20*/  IMAD.U32 R103, RZ, RZ, UR4 ;  /* 0x00000004ff677e24 */ /* 0x000fe2000f8e00ff */
[----:B------:R-:W-:Y:S01]  /*5a30*/  MOV R97, RZ ;  /* 0x000000ff00617202 */ /* 0x000fe20000000f00 */
[----:B------:R-:W3:Y:S01]  /*5a40*/  LDC.64 R78, c[0x0][0x8b0] ;  /* 0x00022c00ff4e7b82 */ /* 0x000ee20000000a00 */
[----:B------:R-:W4:Y:S01]  /*5a50*/  LDS R0, [UR47+0x140] ;  /* 0x0001402fff007984 */ /* 0x000f220008000800 */
[----:B------:R-:W-:Y:S01]  /*5a60*/  IADD3 R95, PT, PT, -R95, RZ, RZ ;  /* 0x000000ff5f5f7210 */ /* 0x000fe20007ffe1ff */
[----:B------:R-:W-:Y:S01]  /*5a70*/  IMAD.SHL.U32 R99, R99, 0x10, RZ ;  /* 0x0000001063637824 */ /* 0x000fe200078e00ff */
[----:B------:R-:W-:Y:S01]  /*5a80*/  LEA R100, R100, UR4, 0x1 ;  /* 0x0000000464647c11 */ /* 0x000fe2000f8e08ff */
[----:B------:R-:W1:Y:S03]  /*5a90*/  LDCU UR63, c[0x0][0x370] ;  /* 0x00006e00ff3f77ac */ /* 0x000e660008000800 */
[----:B------:R-:W1:Y:S01]  /*5aa0*/  LDC.64 R76, c[0x0][0x8a8] ;  /* 0x00022a00ff4c7b82 */ /* 0x000e620000000a00 */
[----:B------:R-:W-:Y:S01]  /*5ab0*/  UMOV UR54, 0x1 ;  /* 0x0000000100367882 */ /* 0x000fe20000000000 */
[----:B------:R-:W-:Y:S01]  /*5ac0*/  UMOV UR46, URZ ;  /* 0x000000ff002e7c82 */ /* 0x000fe20008000000 */
[----:B------:R-:W1:Y:S01]  /*5ad0*/  LDCU UR43, c[0x0][0xb0c] ;  /* 0x00016180ff2b77ac */ /* 0x000e620008000800 */
[----:B------:R-:W1:Y:S01]  /*5ae0*/  LDCU UR39, c[0x0][0xb30] ;  /* 0x00016600ff2777ac */ /* 0x000e620008000800 */
[----:B------:R-:W1:Y:S01]  /*5af0*/  LDCU.64 UR60, c[0x0][0x888] ;  /* 0x00011100ff3c77ac */ /* 0x000e620008000a00 */
[----:B------:R-:W1:Y:S01]  /*5b00*/  LDCU.64 UR40, c[0x0][0xb28] ;  /* 0x00016500ff2877ac */ /* 0x000e620008000a00 */
[----:B------:R-:W1:Y:S01]  /*5b10*/  LDCU.128 UR56, c[0x0][0xb10] ;  /* 0x00016200ff3877ac */ /* 0x000e620008000c00 */
[----:B------:R-:W1:Y:S01]  /*5b20*/  LDCU UR62, c[0x0][0x374] ;  /* 0x00006e80ff3e77ac */ /* 0x000e620008000800 */
[----:B------:R-:W-:Y:S01]  /*5b30*/  UMOV UR53, URZ ;  /* 0x000000ff00357c82 */ /* 0x000fe20008000000 */
[----:B------:R-:W-:Y:S01]  /*5b40*/  UMOV UR52, URZ ;  /* 0x000000ff00347c82 */ /* 0x000fe20008000000 */
[----:B--2-4-:R-:W-:-:S07]  /*5b50*/  IMAD.IADD R37, R0, 0x1, R37 ;  /* 0x0000000100257824 */ /* 0x014fce00078e0225 */
.L_x_131:
[C---:B------:R-:W-:Y:S02]  /*5b60*/  LEA R0, R94.reuse, UR47, 0x3 ;  /* 0x0000002f5e007c11 */ /* 0x040fe4000f8e18ff */
[----:B------:R-:W-:Y:S02]  /*5b70*/  SHF.L.U32 R3, R97, 0x1f, RZ ;  /* 0x0000001f61037819 */ /* 0x000fe400000006ff */
[----:B------:R-:W-:Y:S02]  /*5b80*/  LEA R5, R94, UR47, 0x4 ;  /* 0x0000002f5e057c11 */ /* 0x000fe4000f8e20ff */
[----:B------:R-:W2:Y:S02]  /*5b90*/  SYNCS.PHASECHK.TRANS64.TRYWAIT P0, [R0+URZ+0x90], R3 ;  /* 0x00009003000075a7 */ /* 0x000ea400080011ff */
[----:B-12---:R-:W-:Y:S05]  /*5ba0*/  @!P0 BRA `(.L_x_101) ;  /* 0x0000003400548947 */ /* 0x006fea0003800000 */
.L_x_178:
[----:B------:R-:W-:Y:S01]  /*5bb0*/  R2UR UR7, R102 ;  /* 0x00000000660772ca */ /* 0x000fe200000e0000 */
[----:B------:R-:W4:Y:S01]  /*5bc0*/  LDS.128 R4, [R5+0x120] ;  /* 0x0001200005047984 */ /* 0x000f220000000c00 */
[----:B--2---:R-:W-:Y:S01]  /*5bd0*/  VIADD R0, R0, 0xa0 ;  /* 0x000000a000007836 */ /* 0x004fe20000000000 */
[----:B------:R-:W-:Y:S04]  /*5be0*/  UISETP.GE.AND UP0, UPT, UR42, 0x1, UPT ;  /* 0x000000012a00788c */ /* 0x000fe8000bf06270 */
[----:B------:R-:W-:Y:S01]  /*5bf0*/  PRMT R0, RZ, 0x654, R0 ;  /* 0x00000654ff007816 */ /* 0x000fe20000000000 */
[----:B------:R-:W-:Y:S01]  /*5c00*/  @!PT LDS RZ, [RZ] ;  /* 0x00000000fffff984 */ /* 0x000fe20000000800 */
[----:B------:R-:W-:Y:S01]  /*5c10*/  @!PT LDS RZ, [RZ] ;  /* 0x00000000fffff984 */ /* 0x000fe20000000800 */
[----:B------:R-:W-:Y:S01]  /*5c20*/  @!PT LDS RZ, [RZ] ;  /* 0x00000000fffff984 */ /* 0x000fe20000000800 */
[----:B------:R-:W-:Y:S01]  /*5c30*/  @!PT LDS RZ, [RZ] ;  /* 0x00000000fffff984 */ /* 0x000fe20000000800 */
[----:B------:R2:W-:Y:S06]  /*5c40*/  MEMBAR.ALL.CTA ;  /* 0x0000000000007992 */ /* 0x0005ec0000008000 */
[----:B--2---:R-:W2:Y:S02]  /*5c50*/  FENCE.VIEW.ASYNC.S ;  /* 0x00000000000073c6 */ /* 0x004ea40000000000 */
[----:B--2---:R2:W-:Y:S01]  /*5c60*/  SYNCS.ARRIVE.TRANS64.RED.A1T0 RZ, [R0+URZ], RZ ;  /* 0x000000ff00ff79a7 */ /* 0x0045e200081004ff */
[----:B----4-:R-:W-:Y:S11]  /*5c70*/  LOP3.LUT P0, RZ, R6, 0x1, RZ, 0xc0, !PT ;  /* 0x0000000106ff7812 */ /* 0x010ff6000780c0ff */
[----:B------:R-:W-:Y:S02]  /*5c80*/  @!UPT UIADD3 URZ, UPT, UPT, URZ, URZ, URZ ;  /* 0x000000fffffff290 */ /* 0x000fe4000fffe0ff */
[----:B------:R-:W-:Y:S01]  /*5c90*/  VOTEU.ANY UP1, P0 ;  /* 0x0000000000ff7886 */ /* 0x000fe20000020100 */
[----:B------:R-:W-:Y:S01]  /*5ca0*/  PLOP3.LUT P0, PT, PT, PT, UP1, 0x80, 0x8 ;  /* 0x000000000008781c */ /* 0x000fe20003f0f018 */
[----:B------:R-:W-:Y:S06]  /*5cb0*/  UP2UR UR4, UPR, URZ, 0x2 ;  /* 0x00000002ff047883 */ /* 0x000fec0008000000 */
[----:B------:R-:W-:Y:S06]  /*5cc0*/  IMAD.U32 R108, RZ, RZ, UR4 ;  /* 0x00000004ff6c7e24 */ /* 0x000fec000f8e00ff */
[----:B------:R-:W-:Y:S02]  /*5cd0*/  @P0 SHF.R.U32.HI R2, RZ, 0x10, R5 ;  /* 0x00000010ff020819 */ /* 0x000fe40000011605 */
[----:B------:R-:W-:Y:S02]  /*5ce0*/  @P0 MOV R3, R4 ;  /* 0x0000000400030202 */ /* 0x000fe40000000f00 */
[----:B------:R-:W-:Y:S02]  /*5cf0*/  @P0 R2UR UR4, R2 ;  /* 0x00000000020402ca */ /* 0x000fe400000e0000 */
[----:B------:R-:W-:Y:S02]  /*5d00*/  @P0 LOP3.LUT R4, R5, 0xffff, RZ, 0xc0, !PT ;  /* 0x0000ffff05040812 */ /* 0x000fe400078ec0ff */
[----:B------:R-:W-:Y:S02]  /*5d10*/  @P0 R2UR UR6, R3 ;  /* 0x00000000030602ca */ /* 0x000fe400000e0000 */
[----:B------:R-:W-:Y:S07]  /*5d20*/  @P0 R2UR UR5, R4 ;  /* 0x00000000040502ca */ /* 0x000fee00000e0000 */
[----:B------:R-:W-:Y:S02]  /*5d30*/  @UP1 UMOV UR7, UR4 ;  /* 0x0000000400071c82 */ /* 0x000fe40008000000 */
[----:B------:R-:W-:Y:S02]  /*5d40*/  IMAD.U32 R102, RZ, RZ, UR7 ;  /* 0x00000007ff667e24 */ /* 0x000fe4000f8e00ff */
[----:B------:R-:W-:Y:S02]  /*5d50*/  @UP1 UMOV UR38, UR6 ;  /* 0x0000000600261c82 */ /* 0x000fe40008000000 */
[----:B------:R-:W-:Y:S01]  /*5d60*/  @UP1 UMOV UR37, UR5 ;  /* 0x0000000500251c82 */ /* 0x000fe20008000000 */
[----:B--2---:R-:W-:Y:S05]  /*5d70*/  BRA.U !UP0, `(.L_x_102) ;  /* 0x0000000108cc7547 */ /* 0x004fea000b800000 */
[----:B------:R-:W2:Y:S01]  /*5d80*/  LDCU UR12, c[0x0][0xb20] ;  /* 0x00016400ff0c77ac */ /* 0x000ea20008000800 */
[----:B-1----:R-:W-:Y:S02]  /*5d90*/  UIMAD.WIDE.U32 UR4, UR62, UR59, URZ ;  /* 0x0000003b3e0472a5 */ /* 0x002fe4000f8e00ff */
[----:B------:R-:W-:Y:S02]  /*5da0*/  UIMAD.WIDE.U32 UR6, UR63, UR56, URZ ;  /* 0x000000383f0672a5 */ /* 0x000fe4000f8e00ff */
[----:B------:R-:W-:Y:S02]  /*5db0*/  UISETP.NE.AND UP0, UPT, UR58, 0x1, UPT ;  /* 0x000000013a00788c */ /* 0x000fe4000bf05270 */
[----:B------:R-:W-:Y:S02]  /*5dc0*/  UIMAD.WIDE.U32 UR8, UR37, UR59, URZ ;  /* 0x0000003b250872a5 */ /* 0x000fe4000f8e00ff */
[----:B------:R-:W-:Y:S02]  /*5dd0*/  UIMAD.WIDE.U32 UR10, UR38, UR56, URZ ;  /* 0x00000038260a72a5 */ /* 0x000fe4000f8e00ff */
[----:B------:R-:W-:Y:S02]  /*5de0*/  UISETP.NE.AND UP1, UPT, UR43, 0x1, UPT ;  /* 0x000000012b00788c */ /* 0x000fe4000bf25270 */
[----:B------:R-:W-:Y:S01]  /*5df0*/  UISETP.NE.AND UP2, UPT, UR42, 0x1, UPT ;  /* 0x000000012a00788c */ /* 0x000fe2000bf45270 */
[----:B------:R-:W-:Y:S02]  /*5e00*/  UMOV UR4, UR5 ;  /* 0x0000000500047c82 */ /* 0x000fe40008000000 */
[----:B--2---:R-:W-:Y:S03]  /*5e10*/  USHF.R.U32.HI UR5, URZ, UR12, UR4 ;  /* 0x0000000cff057299 */ /* 0x004fe60008011604 */
[----:B------:R-:W-:Y:S02]  /*5e20*/  UMOV UR4, UR7 ;  /* 0x0000000700047c82 */ /* 0x000fe40008000000 */
[----:B------:R-:W-:Y:S02]  /*5e30*/  USHF.R.U32.HI UR7, URZ, UR57, UR4 ;  /* 0x00000039ff077299 */ /* 0x000fe40008011604 */
[----:B------:R-:W-:Y:S02]  /*5e40*/  USEL UR4, UR62, UR5, !UP0 ;  /* 0x000000053e047287 */ /* 0x000fe4000c000000 */
[----:B------:R-:W-:Y:S01]  /*5e50*/  USEL UR7, UR63, UR7, !UP1 ;  /* 0x000000073f077287 */ /* 0x000fe2000c800000 */
[----:B------:R-:W-:Y:S01]  /*5e60*/  UMOV UR5, UR9 ;  /* 0x0000000900057c82 */ /* 0x000fe20008000000 */
[----:B------:R-:W-:Y:S02]  /*5e70*/  UIMAD.WIDE.U32 UR8, UR4, UR40, URZ ;  /* 0x00000028040872a5 */ /* 0x000fe4000f8e00ff */
[----:B------:R-:W-:Y:S03]  /*5e80*/  USHF.R.U32.HI UR6, URZ, UR12, UR5 ;  /* 0x0000000cff067299 */ /* 0x000fe60008011605 */
[----:B------:R-:W-:Y:S01]  /*5e90*/  UMOV UR5, UR11 ;  /* 0x0000000b00057c82 */ /* 0x000fe20008000000 */
[----:B------:R-:W-:Y:S02]  /*5ea0*/  UIMAD.WIDE.U32 UR10, UR7, UR40, URZ ;  /* 0x00000028070a72a5 */ /* 0x000fe4000f8e00ff */
[----:B------:R-:W-:Y:S02]  /*5eb0*/  USHF.R.U32.HI UR12, URZ, UR57, UR5 ;  /* 0x00000039ff0c7299 */ /* 0x000fe40008011605 */
[----:B------:R-:W-:Y:S01]  /*5ec0*/  USEL UR6, UR37, UR6, !UP0 ;  /* 0x0000000625067287 */ /* 0x000fe2000c000000 */
[----:B------:R-:W-:Y:S02]  /*5ed0*/  UMOV UR5, UR9 ;  /* 0x0000000900057c82 */ /* 0x000fe40008000000 */
[----:B------:R-:W-:Y:S01]  /*5ee0*/  UMOV UR10, UR11 ;  /* 0x0000000b000a7c82 */ /* 0x000fe20008000000 */
[----:B------:R-:W-:Y:S02]  /*5ef0*/  @UP2 USHF.R.U32.HI UR4, URZ, UR41, UR5 ;  /* 0x00000029ff042299 */ /* 0x000fe40008011605 */
[----:B------:R-:W-:Y:S02]  /*5f00*/  @UP2 USHF.R.U32.HI UR7, URZ, UR41, UR10 ;  /* 0x00000029ff072299 */ /* 0x000fe4000801160a */
[----:B------:R-:W-:Y:S02]  /*5f10*/  UIMAD UR4, UR42, UR4, URZ ;  /* 0x000000042a0472a4 */ /* 0x000fe4000f8e02ff */
[----:B------:R-:W-:Y:S02]  /*5f20*/  UIMAD.WIDE.U32 UR10, UR6, UR40, URZ ;  /* 0x00000028060a72a5 */ /* 0x000fe4000f8e00ff */
[----:B------:R-:W-:Y:S02]  /*5f30*/  USEL UR5, UR38, UR12, !UP1 ;  /* 0x0000000c26057287 */ /* 0x000fe4000c800000 */
[----:B------:R-:W-:Y:S02]  /*5f40*/  UIMAD UR8, UR42, UR7, URZ ;  /* 0x000000072a0872a4 */ /* 0x000fe4000f8e02ff */
[----:B------:R-:W-:Y:S03]  /*5f50*/  UISETP.GE.AND UP0, UPT, UR6, UR4, UPT ;  /* 0x000000040600728c */ /* 0x000fe6000bf06270 */
[----:B------:R-:W-:Y:S01]  /*5f60*/  UMOV UR4, UR11 ;  /* 0x0000000b00047c82 */ /* 0x000fe20008000000 */
[----:B------:R-:W-:Y:S02]  /*5f70*/  UISETP.GE.OR UP0, UPT, UR5, UR8, UP0 ;  /* 0x000000080500728c */ /* 0x000fe40008706670 */
[----:B------:R-:W-:Y:S02]  /*5f80*/  USHF.R.U32.HI UR4, URZ, UR41, UR4 ;  /* 0x00000029ff047299 */ /* 0x000fe40008011604 */
[----:B------:R-:W-:Y:S02]  /*5f90*/  UIMAD.WIDE.U32 UR8, UR5, UR40, URZ ;  /* 0x00000028050872a5 */ /* 0x000fe4000f8e00ff */
[----:B------:R-:W-:Y:S02]  /*5fa0*/  USEL UR11, UR6, UR4, !UP2 ;  /* 0x00000004060b7287 */ /* 0x000fe4000d000000 */
[----:B------:R-:W-:Y:S02]  /*5fb0*/  UIADD3 UR8, UPT, UPT, -UR5, URZ, URZ ;  /* 0x000000ff05087290 */ /* 0x000fe4000fffe1ff */
[----:B------:R-:W-:Y:S01]  /*5fc0*/  UIADD3 UR10, UPT, UPT, -UR11, URZ, URZ ;  /* 0x000000ff0b0a7290 */ /* 0x000fe2000fffe1ff */
[----:B------:R-:W-:Y:S01]  /*5fd0*/  @!UP0 UMOV UR4, UR9 ;  /* 0x0000000900048c82 */ /* 0x000fe20008000000 */
[----:B------:R-:W-:Y:S02]  /*5fe0*/  UIADD3 UR9, UPT, UPT, -UR6, URZ, URZ ;  /* 0x000000ff06097290 */ /* 0x000fe4000fffe1ff */
[----:B------:R-:W-:Y:S02]  /*5ff0*/  @!UP0 USHF.R.U32.HI UR4, URZ, UR41, UR4 ;  /* 0x00000029ff048299 */ /* 0x000fe40008011604 */
[----:B------:R-:W-:Y:S02]  /*6000*/  UIMAD UR10, UR42, UR10, UR6 ;  /* 0x0000000a2a0a72a4 */ /* 0x000fe4000f8e0206 */
[----:B------:R-:W-:Y:S04]  /*6010*/  @!UP0 USEL UR4, UR5, UR4, !UP2 ;  /* 0x0000000405048287 */ /* 0x000fe8000d000000 */
[----:B------:R-:W-:Y:S02]  /*6020*/  @!UP0 UIMAD UR10, UR7, UR10, UR4 ;  /* 0x0000000a070a82a4 */ /* 0x000fe4000f8e0204 */
[----:B------:R-:W-:Y:S02]  /*6030*/  @!UP0 UIADD3 UR11, UPT, UPT, UR11, -UR4, URZ ;  /* 0x800000040b0b8290 */ /* 0x000fe4000fffe0ff */
[----:B------:R-:W-:Y:S02]  /*6040*/  UIMAD UR7, UR43, UR8, UR38 ;  /* 0x000000082b0772a4 */ /* 0x000fe4000f8e0226 */
[----:B------:R-:W-:Y:S02]  /*6050*/  @!UP0 UIMAD UR6, UR11, UR42, UR5 ;  /* 0x0000002a0b0682a4 */ /* 0x000fe4000f8e0205 */
[----:B------:R-:W-:Y:S01]  /*6060*/  UIMAD UR4, UR58, UR9, UR37 ;  /* 0x000000093a0472a4 */ /* 0x000fe2000f8e0225 */
[----:B------:R-:W-:Y:S02]  /*6070*/  @!UP0 UMOV UR5, UR10 ;  /* 0x0000000a00058c82 */ /* 0x000fe40008000000 */
[----:B------:R-:W-:Y:S02]  /*6080*/  UIMAD UR38, UR5, UR43, UR7 ;  /* 0x0000002b052672a4 */ /* 0x000fe4000f8e0207 */
[----:B------:R-:W-:Y:S11]  /*6090*/  UIMAD UR37, UR6, UR58, UR4 ;  /* 0x0000003a062572a4 */ /* 0x000ff6000f8e0204 */
[----:B------:R-:W-:Y:S01]  /*60a0*/  @!UPT UIADD3 URZ, UPT, UPT, URZ, URZ, URZ ;  /* 0x000000fffffff290 */ /* 0x000fe2000fffe0ff */
.L_x_102:
[----:B-1----:R-:W-:Y:S01]  /*60b0*/  UISETP.NE.AND UP0, UPT, UR39, 0x1, UPT ;  /* 0x000000012700788c */ /* 0x002fe2000bf05270 */
[----:B------:R-:W-:Y:S01]  /*60c0*/  R2UR UR11, R103 ;  /* 0x00000000670b72ca */ /* 0x000fe200000e0000 */
[----:B------:R-:W-:Y:S01]  /*60d0*/  USHF.L.U32 UR50, UR25, 0x7, URZ ;  /* 0x0000000719327899 */ /* 0x000fe200080006ff */
[----:B------:R-:W-:Y:S01]  /*60e0*/  IADD3 R94, PT, PT, R94, 0x1, RZ ;  /* 0x000000015e5e7810 */ /* 0x000fe20007ffe0ff */
[----:B------:R-:W-:Y:S07]  /*60f0*/  USHF.L.U32 UR49, UR26, 0x6, URZ ;  /* 0x000000061a317899 */ /* 0x000fee00080006ff */
[----:B------:R-:W1:Y:S01]  /*6100*/  @!UP0 LDCU.128 UR12, c[0x0][0xb10] ;  /* 0x00016200ff0c87ac */ /* 0x000e620008000c00 */
[----:B------:R-:W2:Y:S01]  /*6110*/  @!UP0 LDCU UR5, c[0x0][0xb0c] ;  /* 0x00016180ff0587ac */ /* 0x000ea20008000800 */
[----:B------:R-:W4:Y:S01]  /*6120*/  @!UP0 LDCU UR10, c[0x0][0xb20] ;  /* 0x00016400ff0a87ac */ /* 0x000f220008000800 */
[----:B-1----:R-:W-:Y:S02]  /*6130*/  UIMAD.WIDE.U32 UR8, UR38, UR12, URZ ;  /* 0x0000000c260872a5 */ /* 0x002fe4000f8e00ff */
[----:B------:R-:W-:Y:S02]  /*6140*/  UIMAD.WIDE.U32 UR6, UR37, UR15, URZ ;  /* 0x0000000f250672a5 */ /* 0x000fe4000f8e00ff */
[----:B------:R-:W-:Y:S03]  /*6150*/  @!UP0 UISETP.NE.AND UP1, UPT, UR14, 0x1, UPT ;  /* 0x000000010e00888c */ /* 0x000fe6000bf25270 */
[----:B------:R-:W-:Y:S01]  /*6160*/  @!UP0 UMOV UR4, UR9 ;  /* 0x0000000900048c82 */ /* 0x000fe20008000000 */
[----:B--2---:R-:W-:Y:S02]  /*6170*/  @!UP0 UISETP.NE.AND UP2, UPT, UR5, 0x1, UPT ;  /* 0x000000010500888c */ /* 0x004fe4000bf45270 */
[----:B------:R-:W-:Y:S01]  /*6180*/  @!UP0 USHF.R.U32.HI UR4, URZ, UR13, UR4 ;  /* 0x0000000dff048299 */ /* 0x000fe20008011604 */
[----:B------:R-:W-:Y:S02]  /*6190*/  @!UP0 UMOV UR6, UR7 ;  /* 0x0000000700068c82 */ /* 0x000fe40008000000 */
[----:B----4-:R-:W-:Y:S02]  /*61a0*/  @!UP0 USHF.R.U32.HI UR6, URZ, UR10, UR6 ;  /* 0x0000000aff068299 */ /* 0x010fe40008011606 */
[----:B------:R-:W-:Y:S02]  /*61b0*/  @!UP0 USEL UR7, UR38, UR4, !UP2 ;  /* 0x0000000426078287 */ /* 0x000fe4000d000000 */
[----:B------:R-:W-:Y:S04]  /*61c0*/  @!UP0 USEL UR6, UR37, UR6, !UP1 ;  /* 0x0000000625068287 */ /* 0x000fe8000c800000 */
[----:B------:R-:W-:Y:S02]  /*61d0*/  @!UP0 UIADD3 UR4, UPT, UPT, -UR7, UR6, URZ ;  /* 0x0000000607048290 */ /* 0x000fe4000fffe1ff */
[----:B------:R-:W-:Y:S02]  /*61e0*/  @!UP0 UIADD3 UR6, UPT, UPT, UR7, -UR6, URZ ;  /* 0x8000000607068290 */ /* 0x000fe4000fffe0ff */
[----:B------:R-:W-:Y:S02]  /*61f0*/  @!UP0 UIMAD UR38, UR4, UR5, UR38 ;  /* 0x00000005042682a4 */ /* 0x000fe4000f8e0226 */
[----:B------:R-:W-:Y:S02]  /*6200*/  @!UP0 UIMAD UR37, UR6, UR14, UR37 ;  /* 0x0000000e062582a4 */ /* 0x000fe4000f8e0225 */
[----:B------:R-:W-:Y:S09]  /*6210*/  ULOP3.LUT UP0, URZ, UR11, 0x1b0, URZ, 0xc0, !UPT ;  /* 0x000001b00bff7892 */ /* 0x000ff2000f80c0ff */
[----:B------:R-:W-:Y:S05]  /*6220*/  BRA.U !UP0, `(.L_x_103) ;  /* 0x00000001087c7547 */ /* 0x000fea000b800000 */
[----:B------:R-:W1:Y:S01]  /*6230*/  LDCU.64 UR8, c[0x4][0x80] ;  /* 0x01001000ff0877ac */ /* 0x000e620008000a00 */
[----:B------:R-:W-:Y:S01]  /*6240*/  MOV R2, 0x0 ;  /* 0x0000000000027802 */ /* 0x000fe20000000f00 */
[----:B------:R-:W-:Y:S02]  /*6250*/  HFMA2 R12, -RZ, RZ, 0, 5.9604644775390625e-08 ;  /* 0x00000001ff0c7431 */ /* 0x000fe400000001ff */
[----:B------:R-:W-:Y:S01]  /*6260*/  IMAD.MOV.U32 R8, RZ, RZ, 0x70 ;  /* 0x00000070ff087424 */ /* 0x000fe200078e00ff */
[----:B------:R2:W4:Y:S01]  /*6270*/  LDC.64 R14, c[0x4][R2] ;  /* 0x01000000020e7b82 */ /* 0x0005220000000a00 */
[----:B------:R-:W3:Y:S01]  /*6280*/  LDCU.64 UR6, c[0x4][0x88] ;  /* 0x01001100ff0677ac */ /* 0x000ee20008000a00 */
[----:B------:R-:W-:Y:S01]  /*6290*/  IMAD.MOV.U32 R13, RZ, RZ, RZ ;  /* 0x000000ffff0d7224 */ /* 0x000fe200078e00ff */
[----:B------:R-:W2:Y:S01]  /*62a0*/  LDCU.64 UR4, c[0x4][0x8] ;  /* 0x01000100ff0477ac */ /* 0x000ea20008000a00 */
[----:B-1----:R-:W-:Y:S01]  /*62b0*/  MOV R5, UR9 ;  /* 0x0000000900057c02 */ /* 0x002fe20008000f00 */
[----:B------:R-:W-:Y:S01]  /*62c0*/  IMAD.U32 R4, RZ, RZ, UR8 ;  /* 0x00000008ff047e24 */ /* 0x000fe2000f8e00ff */
[----:B---3--:R-:W-:Y:S01]  /*62d0*/  MOV R7, UR7 ;  /* 0x0000000700077c02 */ /* 0x008fe20008000f00 */
[----:B------:R-:W-:Y:S01]  /*62e0*/  IMAD.U32 R6, RZ, RZ, UR6 ;  /* 0x00000006ff067e24 */ /* 0x000fe2000f8e00ff */
[----:B--2---:R-:W-:Y:S01]  /*62f0*/  MOV R11, UR5 ;  /* 0x00000005000b7c02 */ /* 0x004fe20008000f00 */
[----:B------:R-:W-:Y:S02]  /*6300*/  IMAD.U32 R10, RZ, RZ, UR4 ;  /* 0x00000004ff0a7e24 */ /* 0x000fe4000f8e00ff */
[----:B------:R-:W-:Y:S07]  /*6310*/  LEPC R20, `(.L_x_104) ;  /* 0x000000001014794e */ /* 0x000fee0000000000 */
[----:B----45:R-:W-:Y:S05]  /*6320*/  CALL.ABS.NOINC R14 ;  /* 0x000000000e007343 */ /* 0x030fea0003c00000 */
.L_x_104:
[----:B------:R-:W1:Y:S01]  /*6330*/  LDCU.64 UR8, c[0x4][0x80] ;  /* 0x01001000ff0877ac */ /* 0x000e620008000a00 */
[----:B------:R-:W2:Y:S01]  /*6340*/  LDC.64 R2, c[0x4][R2] ;  /* 0x0100000002027b82 */ /* 0x000ea20000000a00 */
[----:B------:R-:W-:Y:S02]  /*6350*/  HFMA2 R12, -RZ, RZ, 0, 5.9604644775390625e-08 ;  /* 0x00000001ff0c7431 */ /* 0x000fe400000001ff */
[----:B------:R-:W-:Y:S02]  /*6360*/  IMAD.MOV.U32 R8, RZ, RZ, 0x70 ;  /* 0x00000070ff087424 */ /* 0x000fe400078e00ff */
[----:B------:R-:W-:Y:S01]  /*6370*/  IMAD.MOV.U32 R13, RZ, RZ, RZ ;  /* 0x000000ffff0d7224 */ /* 0x000fe200078e00ff */
[----:B------:R-:W3:Y:S01]  /*6380*/  LDCU.64 UR6, c[0x4][0x88] ;  /* 0x01001100ff0677ac */ /* 0x000ee20008000a00 */
[----:B------:R-:W4:Y:S01]  /*6390*/  LDCU.64 UR4, c[0x4][0x8] ;  /* 0x01000100ff0477ac */ /* 0x000f220008000a00 */
[----:B-1----:R-:W-:Y:S02]  /*63a0*/  MOV R4, UR8 ;  /* 0x0000000800047c02 */ /* 0x002fe40008000f00 */
[----:B------:R-:W-:Y:S02]  /*63b0*/  MOV R5, UR9 ;  /* 0x0000000900057c02 */ /* 0x000fe40008000f00 */
[----:B---3--:R-:W-:Y:S01]  /*63c0*/  MOV R7, UR7 ;  /* 0x0000000700077c02 */ /* 0x008fe20008000f00 */
[----:B------:R-:W-:Y:S01]  /*63d0*/  IMAD.U32 R6, RZ, RZ, UR6 ;  /* 0x00000006ff067e24 */ /* 0x000fe2000f8e00ff */
[----:B----4-:R-:W-:Y:S01]  /*63e0*/  MOV R11, UR5 ;  /* 0x00000005000b7c02 */ /* 0x010fe20008000f00 */
[----:B------:R-:W-:Y:S02]  /*63f0*/  IMAD.U32 R10, RZ, RZ, UR4 ;  /* 0x00000004ff0a7e24 */ /* 0x000fe4000f8e00ff */
[----:B------:R-:W-:Y:S07]  /*6400*/  LEPC R20, `(.L_x_103) ;  /* 0x000000001014794e */ /* 0x000fee0000000000 */
[----:B--2---:R-:W-:Y:S05]  /*6410*/  CALL.ABS.NOINC R2 ;  /* 0x0000000002007343 */ /* 0x004fea0003c00000 */
.L_x_103:
[----:B------:R-:W-:Y:S02]  /*6420*/  ISETP.NE.U32.AND P0, PT, RZ, UR60, PT ;  /* 0x0000003cff007c0c */ /* 0x000fe4000bf05070 */
[C---:B------:R-:W-:Y:S02]  /*6430*/  ISETP.NE.U32.AND P1, PT, R82.reuse, RZ, PT ;  /* 0x000000ff5200720c */ /* 0x040fe40003f25070 */
[----:B------:R-:W-:Y:S02]  /*6440*/  ISETP.NE.U32.AND P4, PT, R82, RZ, PT ;  /* 0x000000ff5200720c */ /* 0x000fe40003f85070 */
[----:B------:R-:W-:Y:S02]  /*6450*/  ISETP.NE.AND.EX P0, PT, RZ, UR61, PT, P0 ;  /* 0x0000003dff007c0c */ /* 0x000fe4000bf05300 */
[C---:B------:R-:W-:Y:S02]  /*6460*/  ISETP.NE.AND.EX P1, PT, R83.reuse, RZ, PT, P1 ;  /* 0x000000ff5300720c */ /* 0x040fe40003f25310 */
[----:B------:R-:W-:Y:S02]  /*6470*/  ISETP.NE.AND.EX P4, PT, R83, RZ, P0, P4 ;  /* 0x000000ff5300720c */ /* 0x000fe40000785340 */
[----:B---3--:R-:W-:Y:S02]  /*6480*/  ISETP.NE.U32.AND P5, PT, R78, RZ, PT ;  /* 0x000000ff4e00720c */ /* 0x008fe40003fa5070 */
[----:B------:R-:W-:Y:S02]  /*6490*/  ISETP.NE.U32.AND P3, PT, RZ, UR60, PT ;  /* 0x0000003cff007c0c */ /* 0x000fe4000bf65070 */
[----:B------:R-:W-:Y:S02]  /*64a0*/  PLOP3.LUT P2, PT, PT, PT, PT, 0x8, 0x80 ;  /* 0x000000000080781c */ /* 0x000fe40003f4e170 */
[----:B------:R-:W-:Y:S02]  /*64b0*/  ISETP.NE.AND.EX P5, PT, R79, RZ, PT, P5 ;  /* 0x000000ff4f00720c */ /* 0x000fe40003fa5350 */
[----:B------:R-:W-:Y:S03]  /*64c0*/  ISETP.NE.AND.EX P3, PT, RZ, UR61, PT, P3 ;  /* 0x0000003dff007c0c */ /* 0x000fe6000bf65330 */
[----:B------:R-:W-:Y:S01]  /*64d0*/  @!P4 PLOP3.LUT P2, PT, P1, PT, PT, 0x80, 0x8 ;  /* 0x000000000008c81c */ /* 0x000fe20000f4f070 */
[----:B------:R-:W-:Y:S01]  /*64e0*/  @!UPT UIADD3 URZ, UPT, UPT, URZ, URZ, URZ ;  /* 0x000000fffffff290 */ /* 0x000fe2000fffe0ff */
[----:B------:R-:W-:Y:S11]  /*64f0*/  @!P1 BRA `(.L_x_105) ;  /* 0x0000000000309947 */ /* 0x000ff60003800000 */
[----:B------:R-:W-:Y:S01]  /*6500*/  ISETP.NE.U32.AND P0, PT, R80, RZ, PT ;  /* 0x000000ff5000720c */ /* 0x000fe20003f05070 */
[----:B------:R-:W1:Y:S01]  /*6510*/  LDCU.64 UR4, c[0x0][0x358] ;  /* 0x00006b00ff0477ac */ /* 0x000e620008000a00 */
[----:B------:R-:W-:Y:S02]  /*6520*/  IMAD.MOV.U32 R88, RZ, RZ, 0x1 ;  /* 0x00000001ff587424 */ /* 0x000fe400078e00ff */
[----:B------:R-:W-:Y:S11]  /*6530*/  ISETP.NE.AND.EX P0, PT, R81, RZ, PT, P0 ;  /* 0x000000ff5100720c */ /* 0x000ff60003f05300 */
[----:B------:R-:W-:Y:S02]  /*6540*/  @!UPT UIADD3 URZ, UPT, UPT, URZ, URZ, URZ ;  /* 0x000000fffffff290 */ /* 0x000fe4000fffe0ff */
[----:B------:R-:W2:Y:S01]  /*6550*/  @P0 LDC.64 R2, c[0x0][0x888] ;  /* 0x00022200ff020b82 */ /* 0x000ea20000000a00 */
[----:B------:R-:W-:Y:S04]  /*6560*/  @P0 IMAD R0, R82, UR36, RZ ;  /* 0x0000002452000c24 */ /* 0x000fe8000f8e02ff */
[----:B--2---:R-:W-:Y:S04]  /*6570*/  @P0 IMAD.WIDE R2, R0, 0x4, R2 ;  /* 0x0000000400020825 */ /* 0x004fe800078e0202 */
[----:B------:R-:W-:Y:S01]  /*6580*/  HFMA2 R0, -RZ, RZ, 0, 5.9604644775390625e-08 ;  /* 0x00000001ff007431 */ /* 0x000fe200000001ff */
[----:B-1---5:R1:W5:Y:S04]  /*6590*/  @P0 LDG.E R41, desc[UR4][R2.64] ;  /* 0x0000000402290981 */ /* 0x022368000c1e1900 */
[----:B------:R-:W-:Y:S01]  /*65a0*/  @!P0 PRMT R88, R0, 0x7610, R88 ;  /* 0x0000761000588816 */ /* 0x000fe20000000058 */
[----:B-1----:R-:W2:Y:S06]  /*65b0*/  @!P0 LDC R41, c[0x0][0x880] ;  /* 0x00022000ff298b82 */ /* 0x002eac0000000800 */
.L_x_105:
[----:B------:R-:W-:Y:S05]  /*65c0*/  @!P5 BRA `(.L_x_106) ;  /* 0x000000000024d947 */ /* 0x000fea0003800000 */
[----:B------:R-:W-:Y:S01]  /*65d0*/  ISETP.NE.U32.AND P0, PT, R76, RZ, PT ;  /* 0x000000ff4c00720c */ /* 0x000fe20003f05070 */
[----:B------:R-:W1:Y:S03]  /*65e0*/  LDCU.64 UR4, c[0x0][0x358] ;  /* 0x00006b00ff0477ac */ /* 0x000e660008000a00 */
[----:B------:R-:W-:Y:S11]  /*65f0*/  ISETP.NE.AND.EX P0, PT, R77, RZ, PT, P0 ;  /* 0x000000ff4d00720c */ /* 0x000ff60003f05300 */
[----:B------:R-:W-:Y:S02]  /*6600*/  @!UPT UIADD3 URZ, UPT, UPT, URZ, URZ, URZ ;  /* 0x000000fffffff290 */ /* 0x000fe4000fffe0ff */
[----:B------:R-:W3:Y:S01]  /*6610*/  @P0 LDC.64 R2, c[0x0][0x8a8] ;  /* 0x00022a00ff020b82 */ /* 0x000ee20000000a00 */
[----:B------:R-:W-:Y:S04]  /*6620*/  @P0 IMAD R0, R78, UR36, RZ ;  /* 0x000000244e000c24 */ /* 0x000fe8000f8e02ff */
[----:B---3--:R-:W-:Y:S05]  /*6630*/  @P0 IMAD.WIDE R2, R0, 0x4, R2 ;  /* 0x0000000400020825 */ /* 0x008fea00078e0202 */
[----:B-1---5:R1:W5:Y:S02]  /*6640*/  @P0 LDG.E R38, desc[UR4][R2.64] ;  /* 0x0000000402260981 */ /* 0x022364000c1e1900 */
[----:B-1----:R-:W3:Y:S02]  /*6650*/  @!P0 LDC R38, c[0x0][0x8a0] ;  /* 0x00022800ff268b82 */ /* 0x002ee40000000800 */
.L_x_106:
[----:B--2--5:R-:W-:Y:S01]  /*6660*/  FSETP.NEU.AND P0, PT, R41, RZ, PT ;  /* 0x000000ff2900720b */ /* 0x024fe20003f0d000 */
[----:B------:R-:W-:Y:S01]  /*6670*/  ULOP3.LUT UR4, UR54, 0x1, URZ, 0x3c, !UPT ;  /* 0x0000000136047892 */ /* 0x000fe2000f8e3cff */
[----:B------:R-:W-:Y:S01]  /*6680*/  SEL R5, RZ, 0xffffffff, P3 ;  /* 0xffffffffff057807 */ /* 0x000fe20001800000 */
[----:B------:R-:W-:Y:S01]  /*6690*/  IMAD.U32 R111, RZ, RZ, UR46 ;  /* 0x0000002eff6f7e24 */ /* 0x000fe2000f8e00ff */
[----:B------:R-:W-:Y:S01]  /*66a0*/  @!P4 LOP3.LUT P3, RZ, R88, 0xff, RZ, 0xc0, !PT ;  /* 0x000000ff58ffc812 */ /* 0x000fe2000786c0ff */
[----:B------:R-:W-:Y:S01]  /*66b0*/  IMAD.SHL.U32 R85, R96, 0x10, RZ ;  /* 0x0000001060557824 */ /* 0x000fe200078e00ff */
[----:B------:R-:W-:Y:S01]  /*66c0*/  @!P4 SEL R2, RZ, 0xffffffff, P0 ;  /* 0xffffffffff02c807 */ /* 0x000fe20000000000 */
[----:B------:R-:W-:Y:S01]  /*66d0*/  IMAD.U32 R112, RZ, RZ, UR4 ;  /* 0x00000004ff707e24 */ /* 0x000fe2000f8e00ff */
[----:B------:R-:W-:Y:S01]  /*66e0*/  LEA R92, R36, UR47, 0x3 ;  /* 0x0000002f245c7c11 */ /* 0x000fe2000f8e18ff */
[----:B------:R-:W-:Y:S01]  /*66f0*/  IMAD.SHL.U32 R111, R111, 0x2000, RZ ;  /* 0x000020006f6f7824 */ /* 0x000fe200078e00ff */
[----:B------:R-:W-:Y:S01]  /*6700*/  @P2 SEL R2, R5, R2, !P3 ;  /* 0x0000000205022207 */ /* 0x000fe20005800000 */
[----:B------:R-:W-:Y:S01]  /*6710*/  IMAD.SHL.U32 R84, R95, 0x10, RZ ;  /* 0x000000105f547824 */ /* 0x000fe200078e00ff */
[----:B------:R-:W-:Y:S01]  /*6720*/  SHF.L.U32 R3, R98, 0x1f, RZ ;  /* 0x0000001f62037819 */ /* 0x000fe200000006ff */
[----:B------:R-:W-:Y:S01]  /*6730*/  IMAD.IADD R87, R100, 0x1, R111 ;  /* 0x0000000164577824 */ /* 0x000fe200078e026f */
[----:B------:R-:W-:Y:S01]  /*6740*/  @!P4 LOP3.LUT R2, R2, 0x1, RZ, 0xc0, !PT ;  /* 0x000000010202c812 */ /* 0x000fe200078ec0ff */
[----:B------:R-:W-:Y:S01]  /*6750*/  BSSY B1, `(.L_x_107) ;  /* 0x0000038000017945 */ /* 0x000fe20003800000 */
[----:B------:R-:W-:Y:S01]  /*6760*/  IMAD.MOV.U32 R110, RZ, RZ, 0x1 ;  /* 0x00000001ff6e7424 */ /* 0x000fe200078e00ff */
[----:B------:R-:W-:Y:S02]  /*6770*/  CS2R R74, SRZ ;  /* 0x00000000004a7805 */ /* 0x000fe4000001ff00 */
[----:B------:R-:W-:Y:S01]  /*6780*/  ISETP.NE.U32.OR P5, PT, R2, 0x1, P4 ;  /* 0x000000010200780c */ /* 0x000fe200027a5470 */
[----:B------:R-:W-:Y:S01]  /*6790*/  IMAD.U32 R2, RZ, RZ, UR46 ;  /* 0x0000002eff027e24 */ /* 0x000fe2000f8e00ff */
[----:B------:R-:W-:Y:S01]  /*67a0*/  LOP3.LUT P4, R93, R88, 0xff, RZ, 0xc0, !PT ;  /* 0x000000ff585d7812 */ /* 0x000fe2000788c0ff */
[----:B------:R-:W-:Y:S01]  /*67b0*/  IMAD.IADD R86, R87, 0x1, R85 ;  /* 0x0000000157567824 */ /* 0x000fe200078e0255 */
[----:B------:R-:W-:Y:S01]  /*67c0*/  P2R R109, PR, RZ, 0x20 ;  /* 0x00000020ff6d7803 */ /* 0x000fe20000000000 */
[----:B------:R-:W-:Y:S01]  /*67d0*/  IMAD R39, R36, 0x40, R37 ;  /* 0x0000004024277824 */ /* 0x000fe200078e0225 */
[----:B------:R-:W-:Y:S01]  /*67e0*/  LEA R0, R2, UR47, 0x3 ;  /* 0x0000002f02007c11 */ /* 0x000fe2000f8e18ff */
[----:B------:R-:W-:Y:S01]  /*67f0*/  IMAD.U32 R113, RZ, RZ, UR46 ;  /* 0x0000002eff717e24 */ /* 0x000fe2000f8e00ff */
[----:B------:R-:W-:Y:S02]  /*6800*/  SEL R2, RZ, 0xffffffff, P0 ;  /* 0xffffffffff027807 */ /* 0x000fe40000000000 */
[----:B------:R-:W-:Y:S02]  /*6810*/  CS2R R72, SRZ ;  /* 0x0000000000487805 */ /* 0x000fe4000001ff00 */
[----:B------:R-:W-:Y:S02]  /*6820*/  CS2R R66, SRZ ;  /* 0x0000000000427805 */ /* 0x000fe4000001ff00 */
[----:B------:R-:W-:Y:S02]  /*6830*/  CS2R R64, SRZ ;  /* 0x0000000000407805 */ /* 0x000fe4000001ff00 */
[----:B------:R-:W-:Y:S02]  /*6840*/  @P1 SEL R2, R5, R2, !P4 ;  /* 0x0000000205021207 */ /* 0x000fe40006000000 */
[----:B------:R-:W-:Y:S02]  /*6850*/  CS2R R58, SRZ ;  /* 0x00000000003a7805 */ /* 0x000fe4000001ff00 */
[----:B------:R-:W-:Y:S02]  /*6860*/  @P5 SHF.L.U32 R7, R112, 0x1f, RZ ;  /* 0x0000001f70075819 */ /* 0x000fe400000006ff */
[----:B------:R-:W-:Y:S02]  /*6870*/  CS2R R56, SRZ ;  /* 0x0000000000387805 */ /* 0x000fe4000001ff00 */
[----:B------:R-:W-:Y:S02]  /*6880*/  LOP3.LUT R2, R2, 0x1, RZ, 0xc0, !PT ;  /* 0x0000000102027812 */ /* 0x000fe400078ec0ff */
[----:B------:R-:W-:Y:S01]  /*6890*/  CS2R R50, SRZ ;  /* 0x0000000000327805 */ /* 0x000fe2000001ff00 */
[----:B------:R-:W1:Y:S01]  /*68a0*/  @P5 SYNCS.PHASECHK.TRANS64.TRYWAIT P3, [R0+URZ+0x50], R7 ;  /* 0x00005007000055a7 */ /* 0x000e6200080611ff */
[----:B------:R-:W-:Y:S02]  /*68b0*/  CS2R R48, SRZ ;  /* 0x0000000000307805 */ /* 0x000fe4000001ff00 */
[----:B------:R-:W-:Y:S01]  /*68c0*/  ISETP.NE.U32.AND P0, PT, R2, 0x1, PT ;  /* 0x000000010200780c */ /* 0x000fe20003f05070 */
[----:B------:R-:W-:Y:S02]  /*68d0*/  IMAD.IADD R47, R87, 0x1, R84 ;  /* 0x00000001572f7824 */ /* 0x000fe400078e0254 */
[----:B------:R-:W-:Y:S01]  /*68e0*/  IMAD.IADD R46, R99, 0x1, R86 ;  /* 0x00000001632e7824 */ /* 0x000fe200078e0256 */
[----:B------:R-:W-:Y:S01]  /*68f0*/  P2R R114, PR, RZ, 0x1 ;  /* 0x00000001ff727803 */ /* 0x000fe20000000000 */
[----:B------:R2:W4:Y:S01]  /*6900*/  SYNCS.PHASECHK.TRANS64.TRYWAIT P2, [R92+URZ+0xb0], R3 ;  /* 0x0000b0035c0075a7 */ /* 0x00052200080411ff */
[----:B-1----:R-:W-:Y:S01]  /*6910*/  @P5 SEL R110, RZ, 0x1, !P3 ;  /* 0x00000001ff6e5807 */ /* 0x002fe20005800000 */
[----:B--2---:R-:W-:Y:S06]  /*6920*/  @!P5 BRA `(.L_x_108) ;  /* 0x000000000068d947 */ /* 0x004fec0003800000 */
[----:B------:R-:W-:Y:S01]  /*6930*/  ISETP.NE.AND P0, PT, R110, RZ, PT ;  /* 0x000000ff6e00720c */ /* 0x000fe20003f05270 */
[----:B------:R-:W-:Y:S01]  /*6940*/  BSSY B0, `(.L_x_109) ;  /* 0x000000d000007945 */ /* 0x000fe20003800000 */
[----:B------:R-:W-:Y:S02]  /*6950*/  CS2R R50, SRZ ;  /* 0x0000000000327805 */ /* 0x000fe4000001ff00 */
[----:B------:R-:W-:Y:S02]  /*6960*/  CS2R R48, SRZ ;  /* 0x0000000000307805 */ /* 0x000fe4000001ff00 */
[----:B------:R-:W-:Y:S02]  /*6970*/  CS2R R58, SRZ ;  /* 0x00000000003a7805 */ /* 0x000fe4000001ff00 */
[----:B------:R-:W-:Y:S02]  /*6980*/  CS2R R56, SRZ ;  /* 0x0000000000387805 */ /* 0x000fe4000001ff00 */
[----:B------:R-:W-:Y:S02]  /*6990*/  CS2R R66, SRZ ;  /* 0x0000000000427805 */ /* 0x000fe4000001ff00 */
[----:B------:R-:W-:Y:S02]  /*69a0*/  CS2R R64, SRZ ;  /* 0x0000000000407805 */ /* 0x000fe4000001ff00 */
[----:B------:R-:W-:Y:S02]  /*69b0*/  CS2R R74, SRZ ;  /* 0x00000000004a7805 */ /* 0x000fe4000001ff00 */
[----:B------:R-:W-:Y:S01]  /*69c0*/  CS2R R72, SRZ ;  /* 0x0000000000487805 */ /* 0x000fe2000001ff00 */
[----:B------:R-:W-:Y:S06]  /*69d0*/  @P0 BRA `(.L_x_110) ;  /* 0x00000000000c0947 */ /* 0x000fec0003800000 */
[----:B------:R-:W-:Y:S04]  /*69e0*/  SHF.L.U32 R5, R112, 0x1f, RZ ;  /* 0x0000001f70057819 */ /* 0x000fe800000006ff */
[----:B------:R-:W1:Y:S02]  /*69f0*/  SYNCS.PHASECHK.TRANS64.TRYWAIT P0, [R0+URZ+0x50], R5 ;  /* 0x00005005000075a7 */ /* 0x000e6400080011ff */
[----:B-1----:R-:W-:Y:S05]  /*6a00*/  @!P0 BRA `(.L_x_111) ;  /* 0x0000002400d08947 */ /* 0x002fea0003800000 */
.L_x_110:
[----:B------:R-:W-:Y:S05]  /*6a10*/  BSYNC B0 ;  /* 0x0000000000007941 */ /* 0x000fea0003800000 */
.L_x_109:
[----:B------:R-:W-:Y:S01]  /*6a20*/  ISETP.NE.AND P0, PT, R114, RZ, PT ;  /* 0x000000ff7200720c */ /* 0x000fe20003f05270 */
[----:B------:R-:W-:Y:S04]  /*6a30*/  UIADD3 UR4, UPT, UPT, UR46, 0x1, URZ ;  /* 0x000000012e047890 */ /* 0x000fe8000fffe0ff */
[----:B------:R-:W-:Y:S04]  /*6a40*/  UISETP.NE.AND UP0, UPT, UR4, 0x3, UPT ;  /* 0x000000030400788c */ /* 0x000fe8000bf05270 */
[----:B------:R-:W-:Y:S02]  /*6a50*/  USEL UR5, URZ, 0x1, UP0 ;  /* 0x00000001ff057887 */ /* 0x000fe40008000000 */
[----:B------:R-:W-:Y:S02]  /*6a60*/  USEL UR4, UR4, URZ, UP0 ;  /* 0x000000ff04047287 */ /* 0x000fe40008000000 */
[----:B------:R2:W1:Y:S02]  /*6a70*/  @P0 LDS.128 R48, [R87] ;  /* 0x0000000057300984 */ /* 0x0004640000000c00 */
[----:B------:R-:W-:Y:S02]  /*6a80*/  LOP3.LUT R112, R112, UR5, RZ, 0x3c, !PT ;  /* 0x0000000570707c12 */ /* 0x000fe4000f8e3cff */
[----:B------:R2:W1:Y:S01]  /*6a90*/  @P0 LDS.128 R56, [R86+0x10] ;  /* 0x0000100056380984 */ /* 0x0004620000000c00 */
[----:B------:R-:W-:Y:S03]  /*6aa0*/  IMAD.U32 R113, RZ, RZ, UR4 ;  /* 0x00000004ff717e24 */ /* 0x000fe6000f8e00ff */
[----:B------:R2:W1:Y:S04]  /*6ab0*/  @P0 LDS.128 R64, [R47+0x20] ;  /* 0x000020002f400984 */ /* 0x0004680000000c00 */
[----:B------:R2:W1:Y:S02]  /*6ac0*/  @P0 LDS.128 R72, [R46+0x10] ;  /* 0x000010002e480984 */ /* 0x0004640000000c00 */
.L_x_108:
[----:B------:R-:W-:Y:S05]  /*6ad0*/  BSYNC B1 ;  /* 0x0000000000017941 */ /* 0x000fea0003800000 */
.L_x_107:
[----:B-1----:R-:W-:Y:S04]  /*6ae0*/  SHF.R.U32.HI R0, RZ, 0x15, R39 ;  /* 0x00000015ff007819 */ /* 0x002fe80000011627 */
[----:B------:R-:W-:Y:S01]  /*6af0*/  LOP3.LUT P0, RZ, R0, 0x3, R89, 0x48, !PT ;  /* 0x0000000300ff7812 */ /* 0x000fe20007804859 */
[----:B------:R-:W-:Y:S01]  /*6b00*/  @!UPT UIADD3 URZ, UPT, UPT, URZ, URZ, URZ ;  /* 0x000000fffffff290 */ /* 0x000fe2000fffe0ff */
[----:B----4-:R-:W-:Y:S11]  /*6b10*/  @P2 BRA `(.L_x_112) ;  /* 0x0000000000082947 */ /* 0x010ff60003800000 */
[----:B------:R-:W1:Y:S02]  /*6b20*/  SYNCS.PHASECHK.TRANS64.TRYWAIT P1, [R92+URZ+0xb0], R3 ;  /* 0x0000b0035c0075a7 */ /* 0x000e6400080211ff */
[----:B-1----:R-:W-:Y:S05]  /*6b30*/  @!P1 BRA `(.L_x_113) ;  /* 0x0000002400989947 */ /* 0x002fea0003800000 */
.L_x_112:
[----:B------:R-:W-:Y:S05]  /*6b40*/  @!P0 BRA `(.L_x_114) ;  /* 0x0000000000408947 */ /* 0x000fea0003800000 */
[----:B------:R-:W4:Y:S01]  /*6b50*/  LDCU.64 UR8, c[0x4][0x70] ;  /* 0x01000e00ff0877ac */ /* 0x000f220008000a00 */
[----:B-1----:R-:W-:Y:S01]  /*6b60*/  MOV R3, 0x0 ;  /* 0x0000000000037802 */ /* 0x002fe20000000f00 */
[----:B------:R-:W-:Y:S02]  /*6b70*/  HFMA2 R12, -RZ, RZ, 0, 5.9604644775390625e-08 ;  /* 0x00000001ff0c7431 */ /* 0x000fe400000001ff */
[----:B------:R-:W-:Y:S02]  /*6b80*/  IMAD.MOV.U32 R8, RZ, RZ, 0x192 ;  /* 0x00000192ff087424 */ /* 0x000fe400078e00ff */
[----:B------:R-:W-:Y:S01]  /*6b90*/  IMAD.MOV.U32 R13, RZ, RZ, RZ ;  /* 0x000000ffff0d7224 */ /* 0x000fe200078e00ff */
[----:B------:R-:W1:Y:S01]  /*6ba0*/  LDCU.64 UR6, c[0x4][0x78] ;  /* 0x01000f00ff0677ac */ /* 0x000e620008000a00 */
[----:B------:R-:W2:Y:S01]  /*6bb0*/  LDC.64 R2, c[0x4][R3] ;  /* 0x0100000003027b82 */ /* 0x000ea20000000a00 */
[----:B------:R-:W5:Y:S01]  /*6bc0*/  LDCU.64 UR4, c[0x4][0x10] ;  /* 0x01000200ff0477ac */ /* 0x000f620008000a00 */
[----:B----4-:R-:W-:Y:S01]  /*6bd0*/  MOV R5, UR9 ;  /* 0x0000000900057c02 */ /* 0x010fe20008000f00 */
[----:B------:R-:W-:Y:S01]  /*6be0*/  IMAD.U32 R4, RZ, RZ, UR8 ;  /* 0x00000008ff047e24 */ /* 0x000fe2000f8e00ff */
[----:B-1----:R-:W-:Y:S01]  /*6bf0*/  MOV R7, UR7 ;  /* 0x0000000700077c02 */ /* 0x002fe20008000f00 */
[----:B------:R-:W-:Y:S01]  /*6c00*/  IMAD.U32 R6, RZ, RZ, UR6 ;  /* 0x00000006ff067e24 */ /* 0x000fe2000f8e00ff */
[----:B-----5:R-:W-:Y:S01]  /*6c10*/  MOV R11, UR5 ;  /* 0x00000005000b7c02 */ /* 0x020fe20008000f00 */
[----:B------:R-:W-:Y:S02]  /*6c20*/  IMAD.U32 R10, RZ, RZ, UR4 ;  /* 0x00000004ff0a7e24 */ /* 0x000fe4000f8e00ff */
[----:B------:R-:W-:Y:S07]  /*6c30*/  LEPC R20, `(.L_x_114) ;  /* 0x000000001014794e */ /* 0x000fee0000000000 */
[----:B--23--:R-:W-:Y:S05]  /*6c40*/  CALL.ABS.NOINC R2 ;  /* 0x0000000002007343 */ /* 0x00cfea0003c00000 */
.L_x_114:
[C---:B------:R-:W-:Y:S01]  /*6c50*/  SHF.L.U32 R40, R48.reuse, 0x10, RZ ;  /* 0x0000001030287819 */ /* 0x040fe200000006ff */
[----:B------:R-:W-:Y:S05]  /*6c60*/  WARPSYNC.ALL ;  /* 0x0000000000007948 */ /* 0x000fea0003800000 */
[----:B------:R-:W-:Y:S01]  /*6c70*/  R2UR UR4, R39 ;  /* 0x00000000270472ca */ /* 0x000fe200000e0000 */
[----:B------:R-:W-:Y:S01]  /*6c80*/  BSSY.RECONVERGENT B0, `(.L_x_115) ;  /* 0x0000087000007945 */ /* 0x000fe20003800200 */
[----:B------:R-:W-:Y:S02]  /*6c90*/  LOP3.LUT R43, R48, 0xffff0000, RZ, 0xc0, !PT ;  /* 0xffff0000302b7812 */ /* 0x000fe400078ec0ff */
[----:B------:R-:W-:Y:S02]  /*6ca0*/  SHF.L.U32 R42, R49, 0x10, RZ ;  /* 0x00000010312a7819 */ /* 0x000fe400000006ff */
[----:B------:R-:W-:Y:S02]  /*6cb0*/  SHF.L.U32 R45, R51, 0x10, RZ ;  /* 0x00000010332d7819 */ /* 0x000fe400000006ff */
[----:B------:R-:W-:Y:S02]  /*6cc0*/  LOP3.LUT R44, R75, 0xffff0000, RZ, 0xc0, !PT ;  /* 0xffff00004b2c7812 */ /* 0x000fe400078ec0ff */
[----:B------:R-:W-:Y:S03]  /*6cd0*/  ISETP.NE.AND P0, PT, R101, RZ, PT ;  /* 0x000000ff6500720c */ /* 0x000fe60003f05270 */
[----:B------:R-:W3:Y:S02]  /*6ce0*/  LDTM.x32 R4, tmem[UR4] ;  /* 0x00000004000479ee */ /* 0x000ee400082c0000 */
[C---:B---3--:R-:W-:Y:S01]  /*6cf0*/  FMUL R0, R38.reuse, R4 ;  /* 0x0000000426007220 */ /* 0x048fe20000400000 */
[C---:B------:R-:W-:Y:S01]  /*6d00*/  FMUL R2, R38.reuse, R5 ;  /* 0x0000000526027220 */ /* 0x040fe20000400000 */
[C---:B-1----:R-:W-:Y:S01]  /*6d10*/  FMUL R3, R38.reuse, R6 ;  /* 0x0000000626037220 */ /* 0x042fe20000400000 */
[----:B------:R-:W-:Y:S01]  /*6d20*/  FMUL R7, R38, R7 ;  /* 0x0000000726077220 */ /* 0x000fe20000400000 */
[----:B------:R-:W-:Y:S01]  /*6d30*/  FFMA R0, R41, R40, R0 ;  /* 0x0000002829007223 */ /* 0x000fe20000000000 */
[----:B------:R-:W-:Y:S01]  /*6d40*/  LOP3.LUT R40, R49, 0xffff0000, RZ, 0xc0, !PT ;  /* 0xffff000031287812 */ /* 0x000fe200078ec0ff */
[C---:B------:R-:W-:Y:S01]  /*6d50*/  FFMA R2, R41.reuse, R43, R2 ;  /* 0x0000002b29027223 */ /* 0x040fe20000000002 */
[C---:B------:R-:W-:Y:S01]  /*6d60*/  SHF.L.U32 R43, R50.reuse, 0x10, RZ ;  /* 0x00000010322b7819 */ /* 0x040fe200000006ff */
[C---:B------:R-:W-:Y:S01]  /*6d70*/  FFMA R3, R41.reuse, R42, R3 ;  /* 0x0000002a29037223 */ /* 0x040fe20000000003 */
[----:B------:R-:W-:Y:S01]  /*6d80*/  LOP3.LUT R42, R50, 0xffff0000, RZ, 0xc0, !PT ;  /* 0xffff0000322a7812 */ /* 0x000fe200078ec0ff */
[----:B------:R-:W-:Y:S01]  /*6d90*/  FMUL R4, R38, R8 ;  /* 0x0000000826047220 */ /* 0x000fe20000400000 */
[----:B------:R-:W-:Y:S01]  /*6da0*/  F2FP.BF16.F32.PACK_AB R52, R2, R0 ;  /* 0x000000000234723e */ /* 0x000fe200000010ff */
[----:B------:R-:W-:Y:S01]  /*6db0*/  FFMA R7, R41, R40, R7 ;  /* 0x0000002829077223 */ /* 0x000fe20000000007 */
[----:B------:R-:W-:Y:S01]  /*6dc0*/  LOP3.LUT R40, R51, 0xffff0000, RZ, 0xc0, !PT ;  /* 0xffff000033287812 */ /* 0x000fe200078ec0ff */
[C---:B------:R-:W-:Y:S01]  /*6dd0*/  FMUL R5, R38.reuse, R9 ;  /* 0x0000000926057220 */ /* 0x040fe20000400000 */
[C---:B------:R-:W-:Y:S01]  /*6de0*/  FMUL R6, R38.reuse, R10 ;  /* 0x0000000a26067220 */ /* 0x040fe20000400000 */
[----:B------:R-:W-:Y:S01]  /*6df0*/  FMUL R11, R38, R11 ;  /* 0x0000000b260b7220 */ /* 0x000fe20000400000 */
[----:B------:R-:W-:Y:S01]  /*6e00*/  F2FP.BF16.F32.PACK_AB R53, R7, R3 ;  /* 0x000000030735723e */ /* 0x000fe200000010ff */
[C---:B------:R-:W-:Y:S01]  /*6e10*/  FFMA R4, R41.reuse, R43, R4 ;  /* 0x0000002b29047223 */ /* 0x040fe20000000004 */
[C---:B------:R-:W-:Y:S01]  /*6e20*/  SHF.L.U32 R43, R56.reuse, 0x10, RZ ;  /* 0x00000010382b7819 */ /* 0x040fe200000006ff */
[----:B------:R-:W-:Y:S01]  /*6e30*/  FFMA R5, R41, R42, R5 ;  /* 0x0000002a29057223 */ /* 0x000fe20000000005 */
[----:B------:R-:W-:Y:S01]  /*6e40*/  LOP3.LUT R42, R57, 0xffff0000, RZ, 0xc0, !PT ;  /* 0xffff0000392a7812 */ /* 0x000fe200078ec0ff */
[----:B------:R-:W-:Y:S01]  /*6e50*/  FFMA R6, R41, R45, R6 ;  /* 0x0000002d29067223 */ /* 0x000fe20000000006 */
[----:B------:R-:W-:Y:S01]  /*6e60*/  SHF.L.U32 R45, R57, 0x10, RZ ;  /* 0x00000010392d7819 */ /* 0x000fe200000006ff */
[----:B------:R-:W-:Y:S01]  /*6e70*/  FFMA R11, R41, R40, R11 ;  /* 0x00000028290b7223 */ /* 0x000fe2000000000b */
[----:B------:R-:W-:Y:S01]  /*6e80*/  LOP3.LUT R40, R56, 0xffff0000, RZ, 0xc0, !PT ;  /* 0xffff000038287812 */ /* 0x000fe200078ec0ff */
[C---:B------:R-:W-:Y:S01]  /*6e90*/  FMUL R8, R38.reuse, R12 ;  /* 0x0000000c26087220 */ /* 0x040fe20000400000 */
[----:B------:R-:W-:Y:S01]  /*6ea0*/  F2FP.BF16.F32.PACK_AB R54, R5, R4 ;  /* 0x000000040536723e */ /* 0x000fe200000010ff */
[C---:B------:R-:W-:Y:S01]  /*6eb0*/  FMUL R9, R38.reuse, R13 ;  /* 0x0000000d26097220 */ /* 0x040fe20000400000 */
[----:B------:R-:W-:Y:S01]  /*6ec0*/  F2FP.BF16.F32.PACK_AB R55, R11, R6 ;  /* 0x000000060b37723e */ /* 0x000fe200000010ff */
[C---:B------:R-:W-:Y:S01]  /*6ed0*/  FMUL R10, R38.reuse, R14 ;  /* 0x0000000e260a7220 */ /* 0x040fe20000400000 */
[----:B------:R-:W-:Y:S01]  /*6ee0*/  FMUL R15, R38, R15 ;  /* 0x0000000f260f7220 */ /* 0x000fe20000400000 */
[----:B------:R-:W-:Y:S01]  /*6ef0*/  FFMA R8, R41, R43, R8 ;  /* 0x0000002b29087223 */ /* 0x000fe20000000008 */
[----:B------:R-:W-:Y:S01]  /*6f00*/  SHF.L.U32 R43, R59, 0x10, RZ ;  /* 0x000000103b2b7819 */ /* 0x000fe200000006ff */
[C---:B------:R-:W-:Y:S01]  /*6f10*/  FFMA R9, R41.reuse, R40, R9 ;  /* 0x0000002829097223 */ /* 0x040fe20000000009 */
[C---:B------:R-:W-:Y:S01]  /*6f20*/  SHF.L.U32 R40, R58.reuse, 0x10, RZ ;  /* 0x000000103a287819 */ /* 0x040fe200000006ff */
        /* <DEDUP_REMOVED lines=8> */
[----:B------:R-:W-:Y:S01]  /*6fb0*/  FMUL R14, R38, R18 ;  /* 0x00000012260e7220 */ /* 0x000fe20000400000 */
[----:B------:R-:W-:Y:S01]  /*6fc0*/  FFMA R12, R41, R40, R12 ;  /* 0x00000028290c7223 */ /* 0x000fe2000000000c */
[----:B------:R-:W-:Y:S01]  /*6fd0*/  LOP3.LUT R40, R59, 0xffff0000, RZ, 0xc0, !PT ;  /* 0xffff00003b287812 */ /* 0x000fe200078ec0ff */
[C---:B------:R-:W-:Y:S01]  /*6fe0*/  FFMA R13, R41.reuse, R42, R13 ;  /* 0x0000002a290d7223 */ /* 0x040fe2000000000d */
[----:B------:R-:W-:Y:S01]  /*6ff0*/  LOP3.LUT R42, R64, 0xffff0000, RZ, 0xc0, !PT ;  /* 0xffff0000402a7812 */ /* 0x000fe200078ec0ff */
[----:B------:R-:W-:Y:S01]  /*7000*/  FMUL R19, R38, R19 ;  /* 0x0000001326137220 */ /* 0x000fe20000400000 */
[----:B------:R-:W-:Y:S01]  /*7010*/  FFMA R14, R41, R43, R14 ;  /* 0x0000002b290e7223 */ /* 0x000fe2000000000e */
[----:B------:R-:W-:Y:S01]  /*7020*/  SHF.L.U32 R43, R64, 0x10, RZ ;  /* 0x00000010402b7819 */ /* 0x000fe200000006ff */
[----:B------:R1:W-:Y:S01]  /*7030*/  STS.128 [R87], R52 ;  /* 0x0000003457007388 */ /* 0x0003e20000000c00 */
[----:B------:R-:W-:Y:S01]  /*7040*/  F2FP.BF16.F32.PACK_AB R62, R13, R12 ;  /* 0x0000000c0d3e723e */ /* 0x000fe200000010ff */
[C---:B------:R-:W-:Y:S01]  /*7050*/  FMUL R16, R38.reuse, R20 ;  /* 0x0000001426107220 */ /* 0x040fe20000400000 */
        /* <DEDUP_REMOVED lines=8> */
[C---:B------:R-:W-:Y:S01]  /*70e0*/  FFMA R17, R41.reuse, R42, R17 ;  /* 0x0000002a29117223 */ /* 0x040fe20000000011 */
[----:B------:R-:W-:Y:S01]  /*70f0*/  FFMA R18, R41, R45, R18 ;  /* 0x0000002d29127223 */ /* 0x000fe20000000012 */
[----:B------:R1:W-:Y:S01]  /*7100*/  STS.128 [R86+0x10], R60 ;  /* 0x0000103c56007388 */ /* 0x0003e20000000c00 */
[----:B------:R-:W-:Y:S01]  /*7110*/  SHF.L.U32 R45, R67, 0x10, RZ ;  /* 0x00000010432d7819 */ /* 0x000fe200000006ff */
[----:B------:R-:W-:Y:S01]  /*7120*/  FFMA R23, R41, R40, R23 ;  /* 0x0000002829177223 */ /* 0x000fe20000000017 */
[----:B------:R-:W-:Y:S01]  /*7130*/  LOP3.LUT R40, R66, 0xffff0000, RZ, 0xc0, !PT ;  /* 0xffff000042287812 */ /* 0x000fe200078ec0ff */
[C---:B------:R-:W-:Y:S01]  /*7140*/  FMUL R20, R38.reuse, R24 ;  /* 0x0000001826147220 */ /* 0x040fe20000400000 */
[----:B------:R-:W-:Y:S01]  /*7150*/  LOP3.LUT R42, R67, 0xffff0000, RZ, 0xc0, !PT ;  /* 0xffff0000432a7812 */ /* 0x000fe200078ec0ff */
[C---:B------:R-:W-:Y:S01]  /*7160*/  FMUL R21, R38.reuse, R25 ;  /* 0x0000001926157220 */ /* 0x040fe20000400000 */
[----:B------:R-:W-:Y:S01]  /*7170*/  F2FP.BF16.F32.PACK_AB R68, R17, R16 ;  /* 0x000000101144723e */ /* 0x000fe200000010ff */
[C---:B------:R-:W-:Y:S01]  /*7180*/  FMUL R22, R38.reuse, R26 ;  /* 0x0000001a26167220 */ /* 0x040fe20000400000 */
[----:B------:R-:W-:Y:S01]  /*7190*/  FMUL R27, R38, R27 ;  /* 0x0000001b261b7220 */ /* 0x000fe20000400000 */
[C---:B------:R-:W-:Y:S01]  /*71a0*/  FFMA R20, R41.reuse, R43, R20 ;  /* 0x0000002b29147223 */ /* 0x040fe20000000014 */
[C---:B------:R-:W-:Y:S01]  /*71b0*/  FFMA R21, R41.reuse, R40, R21 ;  /* 0x0000002829157223 */ /* 0x040fe20000000015 */
[C---:B------:R-:W-:Y:S01]  /*71c0*/  FFMA R22, R41.reuse, R45, R22 ;  /* 0x0000002d29167223 */ /* 0x040fe20000000016 */
[----:B------:R-:W-:Y:S01]  /*71d0*/  FFMA R27, R41, R42, R27 ;  /* 0x0000002a291b7223 */ /* 0x000fe2000000001b */
[----:B------:R-:W-:Y:S01]  /*71e0*/  SHF.L.U32 R40, R72, 0x10, RZ ;  /* 0x0000001048287819 */ /* 0x000fe200000006ff */
[----:B------:R-:W-:Y:S01]  /*71f0*/  FMUL R24, R38, R28 ;  /* 0x0000001c26187220 */ /* 0x000fe20000400000 */
[----:B------:R-:W-:Y:S01]  /*7200*/  LOP3.LUT R42, R72, 0xffff0000, RZ, 0xc0, !PT ;  /* 0xffff0000482a7812 */ /* 0x000fe200078ec0ff */
[C---:B------:R-:W-:Y:S01]  /*7210*/  FMUL R25, R38.reuse, R29 ;  /* 0x0000001d26197220 */ /* 0x040fe20000400000 */
[----:B------:R-:W-:Y:S01]  /*7220*/  SHF.L.U32 R43, R73, 0x10, RZ ;  /* 0x00000010492b7819 */ /* 0x000fe200000006ff */
[C---:B------:R-:W-:Y:S01]  /*7230*/  FMUL R26, R38.reuse, R30 ;  /* 0x0000001e261a7220 */ /* 0x040fe20000400000 */
[C---:B------:R-:W-:Y:S01]  /*7240*/  FFMA R24, R41.reuse, R40, R24 ;  /* 0x0000002829187223 */ /* 0x040fe20000000018 */
[----:B------:R-:W-:Y:S01]  /*7250*/  FFMA R25, R41, R42, R25 ;  /* 0x0000002a29197223 */ /* 0x000fe20000000019 */
[----:B------:R-:W-:Y:S01]  /*7260*/  LOP3.LUT R40, R73, 0xffff0000, RZ, 0xc0, !PT ;  /* 0xffff000049287812 */ /* 0x000fe200078ec0ff */
[----:B------:R-:W-:Y:S01]  /*7270*/  FFMA R26, R41, R43, R26 ;  /* 0x0000002b291a7223 */ /* 0x000fe2000000001a */
[----:B------:R-:W-:Y:S01]  /*7280*/  FMUL R31, R38, R31 ;  /* 0x0000001f261f7220 */ /* 0x000fe20000400000 */
[----:B------:R-:W-:Y:S01]  /*7290*/  SHF.L.U32 R43, R74, 0x10, RZ ;  /* 0x000000104a2b7819 */ /* 0x000fe200000006ff */
[----:B------:R-:W-:Y:S01]  /*72a0*/  FMUL R28, R38, R32 ;  /* 0x00000020261c7220 */ /* 0x000fe20000400000 */
[----:B------:R-:W-:Y:S01]  /*72b0*/  LOP3.LUT R42, R74, 0xffff0000, RZ, 0xc0, !PT ;  /* 0xffff00004a2a7812 */ /* 0x000fe200078ec0ff */
[C---:B------:R-:W-:Y:S01]  /*72c0*/  FMUL R29, R38.reuse, R33 ;  /* 0x00000021261d7220 */ /* 0x040fe20000400000 */
[----:B------:R-:W-:Y:S01]  /*72d0*/  SHF.L.U32 R45, R75, 0x10, RZ ;  /* 0x000000104b2d7819 */ /* 0x000fe200000006ff */
[C---:B------:R-:W-:Y:S01]  /*72e0*/  FMUL R30, R38.reuse, R34 ;  /* 0x00000022261e7220 */ /* 0x040fe20000400000 */
[----:B------:R-:W-:Y:S01]  /*72f0*/  FFMA R31, R41, R40, R31 ;  /* 0x00000028291f7223 */ /* 0x000fe2000000001f */
[----:B------:R-:W-:Y:S01]  /*7300*/  FMUL R35, R38, R35 ;  /* 0x0000002326237220 */ /* 0x000fe20000400000 */
[----:B------:R-:W-:Y:S01]  /*7310*/  F2FP.BF16.F32.PACK_AB R69, R23, R18 ;  /* 0x000000121745723e */ /* 0x000fe200000010ff */
[----:B------:R-:W-:Y:S01]  /*7320*/  FFMA R28, R41, R43, R28 ;  /* 0x0000002b291c7223 */ /* 0x000fe2000000001c */
[----:B------:R-:W-:Y:S01]  /*7330*/  F2FP.BF16.F32.PACK_AB R70, R21, R20 ;  /* 0x000000141546723e */ /* 0x000fe200000010ff */
[----:B------:R-:W-:Y:S01]  /*7340*/  FFMA R29, R41, R42, R29 ;  /* 0x0000002a291d7223 */ /* 0x000fe2000000001d */
[----:B------:R-:W-:Y:S01]  /*7350*/  F2FP.BF16.F32.PACK_AB R71, R27, R22 ;  /* 0x000000161b47723e */ /* 0x000fe200000010ff */
[C---:B------:R-:W-:Y:S01]  /*7360*/  FFMA R30, R41.reuse, R45, R30 ;  /* 0x0000002d291e7223 */ /* 0x040fe2000000001e */
[----:B------:R-:W-:Y:S01]  /*7370*/  FFMA R35, R41, R44, R35 ;  /* 0x0000002c29237223 */ /* 0x000fe20000000023 */
[----:B------:R-:W-:Y:S02]  /*7380*/  F2FP.BF16.F32.PACK_AB R104, R25, R24 ;  /* 0x000000181968723e */ /* 0x000fe400000010ff */
[----:B------:R1:W-:Y:S01]  /*7390*/  STS.128 [R47+0x20], R68 ;  /* 0x000020442f007388 */ /* 0x0003e20000000c00 */
[----:B------:R-:W-:Y:S02]  /*73a0*/  F2FP.BF16.F32.PACK_AB R105, R31, R26 ;  /* 0x0000001a1f69723e */ /* 0x000fe400000010ff */
[----:B------:R-:W-:Y:S02]  /*73b0*/  F2FP.BF16.F32.PACK_AB R106, R29, R28 ;  /* 0x0000001c1d6a723e */ /* 0x000fe400000010ff */
[----:B------:R-:W-:Y:S05]  /*73c0*/  F2FP.BF16.F32.PACK_AB R107, R35, R30 ;  /* 0x0000001e236b723e */ /* 0x000fea00000010ff */
[----:B------:R1:W-:Y:S01]  /*73d0*/  STS.128 [R46+0x10], R104 ;  /* 0x000010682e007388 */ /* 0x0003e20000000c00 */
[----:B------:R-:W-:Y:S01]  /*73e0*/  @!PT LDS RZ, [RZ] ;  /* 0x00000000fffff984 */ /* 0x000fe20000000800 */
[----:B------:R-:W-:Y:S01]  /*73f0*/  @!PT LDS RZ, [RZ] ;  /* 0x00000000fffff984 */ /* 0x000fe20000000800 */
[----:B------:R-:W-:Y:S01]  /*7400*/  @!PT LDS RZ, [RZ] ;  /* 0x00000000fffff984 */ /* 0x000fe20000000800 */
[----:B------:R-:W-:Y:S01]  /*7410*/  @!PT LDS RZ, [RZ] ;  /* 0x00000000fffff984 */ /* 0x000fe20000000800 */
[----:B------:R3:W-:Y:S07]  /*7420*/  MEMBAR.ALL.CTA ;  /* 0x0000000000007992 */ /* 0x0007ee0000008000 */
[----:B---3--:R-:W3:Y:S02]  /*7430*/  FENCE.VIEW.ASYNC.S ;  /* 0x00000000000073c6 */ /* 0x008ee40000000000 */
[----:B---3--:R-:W-:Y:S06]  /*7440*/  BAR.SYNC.DEFER_BLOCKING 0x1, 0x80 ;  /* 0x0042000000007b1d */ /* 0x008fec0000010000 */
[----:B------:R-:W-:Y:S05]  /*7450*/  @P0 BRA `(.L_x_116) ;  /* 0x0000000000240947 */ /* 0x000fea0003800000 */
[----:B------:R-:W3:Y:S01]  /*7460*/  LDCU.64 UR6, c[0x0][0x348] ;  /* 0x00006900ff0677ac */ /* 0x000ee20008000a00 */
[----:B------:R-:W-:Y:S01]  /*7470*/  R2UR UR5, R111 ;  /* 0x000000006f0572ca */ /* 0x000fe200000e0000 */
[----:B------:R-:W-:Y:S11]  /*7480*/  UMOV UR51, UR36 ;  /* 0x0000002400337c82 */ /* 0x000ff60008000000 */
[----:B------:R-:W-:Y:S01]  /*7490*/  @!UPT UIADD3 URZ, UPT, UPT, URZ, URZ, URZ ;  /* 0x000000fffffff290 */ /* 0x000fe2000fffe0ff */
[----:B------:R-:W-:Y:S02]  /*74a0*/  UIADD3 UR48, UPT, UPT, UR47, 0x200, UR5 ;  /* 0x000002002f307890 */ /* 0x000fe4000fffe005 */
[----:B---3--:R-:W-:Y:S04]  /*74b0*/  UIADD3 UR4, UP0, UPT, UR6, 0x680, URZ ;  /* 0x0000068006047890 */ /* 0x008fe8000ff1e0ff */
[----:B------:R-:W-:Y:S09]  /*74c0*/  UIADD3.X UR5, UPT, UPT, URZ, UR7, URZ, UP0, !UPT ;  /* 0x00000007ff057290 */ /* 0x000ff200087fe4ff */
[----:B------:R3:W-:Y:S02]  /*74d0*/  UTMASTG.3D [UR48], [UR4] ;  /* 0x00000030040073b5 */ /* 0x0007e40008010000 */
[----:B---3--:R0:W-:Y:S02]  /*74e0*/  UTMACMDFLUSH ;  /* 0x00000000000079b7 */ /* 0x0081e40000000000 */
.L_x_116:
[----:B------:R-:W-:Y:S05]  /*74f0*/  BSYNC.RECONVERGENT B0 ;  /* 0x0000000000007941 */ /* 0x000fea0003800200 */
.L_x_115:
[----:B------:R-:W-:Y:S01]  /*7500*/  UIADD3 UR44, UPT, UPT, UR46, 0x1, URZ ;  /* 0x000000012e2c7890 */ /* 0x000fe2000fffe0ff */
[----:B------:R-:W-:Y:S03]  /*7510*/  BSSY.RECONVERGENT B0, `(.L_x_117) ;  /* 0x0000005000007945 */ /* 0x000fe60003800200 */
[----:B------:R-:W-:Y:S04]  /*7520*/  UISETP.NE.AND UP0, UPT, UR44, 0x3, UPT ;  /* 0x000000032c00788c */ /* 0x000fe8000bf05270 */
[----:B------:R-:W-:Y:S01]  /*7530*/  USEL UR45, UR44, URZ, UP0 ;  /* 0x000000ff2c2d7287 */ /* 0x000fe20008000000 */
[----:B------:R-:W-:Y:S11]  /*7540*/  @P0 BRA `(.L_x_118) ;  /* 0x0000000000040947 */ /* 0x000ff60003800000 */
[----:B------:R-:W-:Y:S04]  /*7550*/  DEPBAR.LE SB0, 0x1 ;  /* 0x000080400000791a */ /* 0x000fe80000000000 */
.L_x_118:
[----:B------:R-:W-:Y:S05]  /*7560*/  BSYNC.RECONVERGENT B0 ;  /* 0x0000000000007941 */ /* 0x000fea0003800200 */
.L_x_117:
[----:B------:R-:W-:Y:S01]  /*7570*/  BAR.SYNC.DEFER_BLOCKING 0x1, 0x80 ;  /* 0x0042000000007b1d */ /* 0x000fe20000010000 */
[----:B------:R-:W-:Y:S01]  /*7580*/  ISETP.NE.AND P1, PT, R109, RZ, PT ;  /* 0x000000ff6d00720c */ /* 0x000fe20003f25270 */
[----:B------:R-:W-:Y:S01]  /*7590*/  UISETP.NE.AND UP0, UPT, UR53, URZ, UPT ;  /* 0x000000ff3500728c */ /* 0x000fe2000bf05270 */
[----:B------:R-:W-:Y:S11]  /*75a0*/  LEA R2, R113, UR47, 0x3 ;  /* 0x0000002f71027c11 */ /* 0x000ff6000f8e18ff */
[----:B------:R-:W-:Y:S01]  /*75b0*/  @P1 SHF.L.U32 R3, R112, 0x1f, RZ ;  /* 0x0000001f70031819 */ /* 0x000fe200000006ff */
[----:B------:R-:W-:Y:S06]  /*75c0*/  BRA.U !UP0, `(.L_x_119) ;  /* 0x0000000108247547 */ /* 0x000fec000b800000 */
[----:B------:R-:W-:Y:S01]  /*75d0*/  IMAD.U32 R5, RZ, RZ, UR52 ;  /* 0x00000034ff057e24 */ /* 0x000fe2000f8e00ff */
[----:B------:R-:W-:Y:S01]  /*75e0*/  MOV R0, UR55 ;  /* 0x0000003700007c02 */ /* 0x000fe20008000f00 */
[----:B------:R-:W-:Y:S03]  /*75f0*/  UIADD3 UR4, UPT, UPT, UR52, 0x1, URZ ;  /* 0x0000000134047890 */ /* 0x000fe6000fffe0ff */
[----:B------:R-:W-:Y:S01]  /*7600*/  @P1 LEA R5, R5, UR47, 0x3 ;  /* 0x0000002f05051c11 */ /* 0x000fe2000f8e18ff */
[----:B------:R-:W-:Y:S04]  /*7610*/  UISETP.NE.AND UP0, UPT, UR4, 0x3, UPT ;  /* 0x000000030400788c */ /* 0x000fe8000bf05270 */
[----:B------:R-:W-:Y:S01]  /*7620*/  @P1 VIADD R5, R5, 0x68 ;  /* 0x0000006805051836 */ /* 0x000fe20000000000 */
[----:B------:R-:W-:Y:S04]  /*7630*/  USEL UR52, UR4, URZ, UP0 ;  /* 0x000000ff04347287 */ /* 0x000fe80008000000 */
[----:B------:R-:W-:Y:S04]  /*7640*/  @P1 PRMT R0, R0, 0x654, R5 ;  /* 0x0000065400001816 */ /* 0x000fe80000000005 */
[----:B------:R3:W-:Y:S04]  /*7650*/  @P1 SYNCS.ARRIVE.TRANS64.RED.A1T0 RZ, [R0+URZ], RZ ;  /* 0x000000ff00ff19a7 */ /* 0x0007e800081004ff */
.L_x_119:
[----:B------:R-:W4:Y:S01]  /*7660*/  @P1 SYNCS.PHASECHK.TRANS64.TRYWAIT P0, [R2+URZ+0x50], R3 ;  /* 0x00005003020015a7 */ /* 0x000f2200080011ff */
[----:B------:R-:W-:Y:S01]  /*7670*/  BSSY B1, `(.L_x_120) ;  /* 0x0000015000017945 */ /* 0x000fe20003800000 */
[----:B----4-:R-:W-:Y:S03]  /*7680*/  @P1 SEL R110, RZ, 0x1, !P0 ;  /* 0x00000001ff6e1807 */ /* 0x010fe60004000000 */
[----:B------:R-:W-:Y:S05]  /*7690*/  @!P1 BRA `(.L_x_121) ;  /* 0x0000000000489947 */ /* 0x000fea0003800000 */
[----:B------:R-:W-:Y:S01]  /*76a0*/  ISETP.NE.AND P1, PT, R114, RZ, PT ;  /* 0x000000ff7200720c */ /* 0x000fe20003f25270 */
[----:B------:R-:W-:Y:S01]  /*76b0*/  BSSY B0, `(.L_x_122) ;  /* 0x000000a000007945 */ /* 0x000fe20003800000 */
[----:B------:R-:W-:Y:S11]  /*76c0*/  ISETP.NE.AND P0, PT, R110, RZ, PT ;  /* 0x000000ff6e00720c */ /* 0x000ff60003f05270 */
[----:B------:R-:W-:Y:S04]  /*76d0*/  @P1 IMAD R113, R113, 0x2000, R100 ;  /* 0x0000200071711824 */ /* 0x000fe800078e0264 */
[----:B------:R-:W-:Y:S01]  /*76e0*/  @P1 IMAD.IADD R4, R85, 0x1, R113 ;  /* 0x0000000155041824 */ /* 0x000fe200078e0271 */
[----:B------:R-:W-:Y:S03]  /*76f0*/  @P1 IADD3 R3, PT, PT, R84, R113, RZ ;  /* 0x0000007154031210 */ /* 0x000fe60007ffe0ff */
[----:B---3--:R-:W-:Y:S01]  /*7700*/  @P1 IMAD.IADD R0, R99, 0x1, R4 ;  /* 0x0000000163001824 */ /* 0x008fe200078e0204 */
[----:B------:R-:W-:Y:S06]  /*7710*/  @P0 BRA `(.L_x_123) ;  /* 0x00000000000c0947 */ /* 0x000fec0003800000 */
[----:B------:R-:W-:Y:S04]  /*7720*/  SHF.L.U32 R5, R112, 0x1f, RZ ;  /* 0x0000001f70057819 */ /* 0x000fe800000006ff */
[----:B------:R-:W3:Y:S02]  /*7730*/  SYNCS.PHASECHK.TRANS64.TRYWAIT P0, [R2+URZ+0x50], R5 ;  /* 0x00005005020075a7 */ /* 0x000ee400080011ff */
[----:B---3--:R-:W-:Y:S05]  /*7740*/  @!P0 BRA `(.L_x_124) ;  /* 0x0000001800a88947 */ /* 0x008fea0003800000 */
.L_x_123:
[----:B------:R-:W-:Y:S05]  /*7750*/  BSYNC B0 ;  /* 0x0000000000007941 */ /* 0x000fea0003800000 */
.L_x_122:
[----:B------:R-:W-:Y:S11]  /*7760*/  ISETP.NE.AND P0, PT, R114, RZ, PT ;  /* 0x000000ff7200720c */ /* 0x000ff60003f05270 */
[----:B------:R-:W-:Y:S02]  /*7770*/  @!UPT UIADD3 URZ, UPT, UPT, URZ, URZ, URZ ;  /* 0x000000fffffff290 */ /* 0x000fe4000fffe0ff */
[----:B------:R4:W1:Y:S04]  /*7780*/  @P0 LDS.128 R48, [R113] ;  /* 0x0000000071300984 */ /* 0x0008680000000c00 */
[----:B------:R4:W1:Y:S04]  /*7790*/  @P0 LDS.128 R64, [R3+0x20] ;  /* 0x0000200003400984 */ /* 0x0008680000000c00 */
[----:B------:R4:W1:Y:S04]  /*77a0*/  @P0 LDS.128 R56, [R4+0x10] ;  /* 0x0000100004380984 */ /* 0x0008680000000c00 */
[----:B------:R4:W1:Y:S02]  /*77b0*/  @P0 LDS.128 R72, [R0+0x10] ;  /* 0x0000100000480984 */ /* 0x0008640000000c00 */
.L_x_121:
[----:B------:R-:W-:Y:S05]  /*77c0*/  BSYNC B1 ;  /* 0x0000000000017941 */ /* 0x000fea0003800000 */
.L_x_120:
[----:B---34-:R-:W-:Y:S05]  /*77d0*/  VIADD R0, R39, 0x20 ;  /* 0x0000002027007836 */ /* 0x018fea0000000000 */
[----:B------:R-:W-:Y:S04]  /*77e0*/  SHF.R.U32.HI R0, RZ, 0x15, R0 ;  /* 0x00000015ff007819 */ /* 0x000fe80000011600 */
[----:B------:R-:W-:Y:S11]  /*77f0*/  LOP3.LUT P0, RZ, R0, 0x3, R89, 0x48, !PT ;  /* 0x0000000300ff7812 */ /* 0x000ff60007804859 */
[----:B------:R-:W-:Y:S02]  /*7800*/  @!UPT UIADD3 URZ, UPT, UPT, URZ, URZ, URZ ;  /* 0x000000fffffff290 */ /* 0x000fe4000fffe0ff */
[----:B------:R-:W-:Y:S05]  /*7810*/  @!P0 BRA `(.L_x_125) ;  /* 0x0000000000408947 */ /* 0x000fea0003800000 */
[----:B------:R-:W3:Y:S01]  /*7820*/  LDCU.64 UR8, c[0x4][0x70] ;  /* 0x01000e00ff0877ac */ /* 0x000ee20008000a00 */
[----:B------:R-:W-:Y:S01]  /*7830*/  MOV R3, 0x0 ;  /* 0x0000000000037802 */ /* 0x000fe20000000f00 */
[----:B------:R-:W-:Y:S02]  /*7840*/  HFMA2 R12, -RZ, RZ, 0, 5.9604644775390625e-08 ;  /* 0x00000001ff0c7431 */ /* 0x000fe400000001ff */
[----:B------:R-:W-:Y:S02]  /*7850*/  IMAD.MOV.U32 R8, RZ, RZ, 0x192 ;  /* 0x00000192ff087424 */ /* 0x000fe400078e00ff */
[----:B------:R-:W-:Y:S01]  /*7860*/  IMAD.MOV.U32 R13, RZ, RZ, RZ ;  /* 0x000000ffff0d7224 */ /* 0x000fe200078e00ff */
[----:B------:R-:W4:Y:S01]  /*7870*/  LDCU.64 UR6, c[0x4][0x78] ;  /* 0x01000f00ff0677ac */ /* 0x000f220008000a00 */
[----:B------:R-:W1:Y:S01]  /*7880*/  LDC.64 R2, c[0x4][R3] ;  /* 0x0100000003027b82 */ /* 0x000e620000000a00 */
[----:B------:R-:W5:Y:S01]  /*7890*/  LDCU.64 UR4, c[0x4][0x10] ;  /* 0x01000200ff0477ac */ /* 0x000f620008000a00 */
[----:B---3--:R-:W-:Y:S01]  /*78a0*/  MOV R5, UR9 ;  /* 0x0000000900057c02 */ /* 0x008fe20008000f00 */
[----:B------:R-:W-:Y:S01]  /*78b0*/  IMAD.U32 R4, RZ, RZ, UR8 ;  /* 0x00000008ff047e24 */ /* 0x000fe2000f8e00ff */
[----:B----4-:R-:W-:Y:S01]  /*78c0*/  MOV R7, UR7 ;  /* 0x0000000700077c02 */ /* 0x010fe20008000f00 */
[----:B------:R-:W-:Y:S01]  /*78d0*/  IMAD.U32 R6, RZ, RZ, UR6 ;  /* 0x00000006ff067e24 */ /* 0x000fe2000f8e00ff */
[----:B-----5:R-:W-:Y:S01]  /*78e0*/  MOV R11, UR5 ;  /* 0x00000005000b7c02 */ /* 0x020fe20008000f00 */
[----:B------:R-:W-:Y:S02]  /*78f0*/  IMAD.U32 R10, RZ, RZ, UR4 ;  /* 0x00000004ff0a7e24 */ /* 0x000fe4000f8e00ff */
[----:B------:R-:W-:Y:S07]  /*7900*/  LEPC R20, `(.L_x_125) ;  /* 0x000000001014794e */ /* 0x000fee0000000000 */
[----:B-12---:R-:W-:Y:S05]  /*7910*/  CALL.ABS.NOINC R2 ;  /* 0x0000000002007343 */ /* 0x006fea0003c00000 */
.L_x_125:
[----:B------:R-:W-:Y:S01]  /*7920*/  ISETP.NE.AND P0, PT, R101, RZ, PT ;  /* 0x000000ff6500720c */ /* 0x000fe20003f05270 */
[----:B------:R-:W-:Y:S05]  /*7930*/  WARPSYNC.ALL ;  /* 0x0000000000007948 */ /* 0x000fea0003800000 */
[----:B------:R-:W-:Y:S01]  /*7940*/  R2UR UR4, R39 ;  /* 0x00000000270472ca */ /* 0x000fe200000e0000 */
[----:B------:R-:W-:Y:S01]  /*7950*/  BSSY.RECONVERGENT B0, `(.L_x_126) ;  /* 0x0000090000007945 */ /* 0x000fe20003800200 */
[C---:B-1----:R-:W-:Y:S02]  /*7960*/  SHF.L.U32 R40, R48.reuse, 0x10, RZ ;  /* 0x0000001030287819 */ /* 0x042fe400000006ff */
[----:B------:R-:W-:Y:S02]  /*7970*/  LOP3.LUT R42, R48, 0xffff0000, RZ, 0xc0, !PT ;  /* 0xffff0000302a7812 */ /* 0x000fe400078ec0ff */
[C---:B------:R-:W-:Y:S02]  /*7980*/  SHF.L.U32 R43, R49.reuse, 0x10, RZ ;  /* 0x00000010312b7819 */ /* 0x040fe400000006ff */
[----:B------:R-:W-:Y:S02]  /*7990*/  LOP3.LUT R44, R49, 0xffff0000, RZ, 0xc0, !PT ;  /* 0xffff0000312c7812 */ /* 0x000fe400078ec0ff */
[C---:B------:R-:W-:Y:S02]  /*79a0*/  SHF.L.U32 R45, R50.reuse, 0x10, RZ ;  /* 0x00000010322d7819 */ /* 0x040fe400000006ff */
[----:B--2---:R-:W-:Y:S01]  /*79b0*/  LOP3.LUT R46, R50, 0xffff0000, RZ, 0xc0, !PT ;  /* 0xffff0000322e7812 */ /* 0x004fe200078ec0ff */
[----:B------:R-:W1:Y:S01]  /*79c0*/  LDTM.x32 R4, tmem[UR4+0x20] ;  /* 0x00002004000479ee */ /* 0x000e6200082c0000 */
[C---:B------:R-:W-:Y:S01]  /*79d0*/  SHF.L.U32 R47, R51.reuse, 0x10, RZ ;  /* 0x00000010332f7819 */ /* 0x040fe200000006ff */
[----:B------:R-:W-:Y:S01]  /*79e0*/  USHF.L.U32 UR4, UR45, 0xd, URZ ;  /* 0x0000000d2d047899 */ /* 0x000fe200080006ff */
[----:B------:R-:W-:Y:S01]  /*79f0*/  LOP3.LUT R48, R51, 0xffff0000, RZ, 0xc0, !PT ;  /* 0xffff000033307812 */ /* 0x000fe200078ec0ff */
[----:B------:R-:W-:Y:S01]  /*7a00*/  NOP ;  /* 0x0000000000007918 */ /* 0x000fe20000000000 */
[C---:B------:R-:W-:Y:S02]  /*7a10*/  SHF.L.U32 R49, R56.reuse, 0x10, RZ ;  /* 0x0000001038317819 */ /* 0x040fe400000006ff */
[----:B------:R-:W-:Y:S02]  /*7a20*/  LOP3.LUT R51, R56, 0xffff0000, RZ, 0xc0, !PT ;  /* 0xffff000038337812 */ /* 0x000fe400078ec0ff */
[C---:B------:R-:W-:Y:S02]  /*7a30*/  SHF.L.U32 R50, R57.reuse, 0x10, RZ ;  /* 0x0000001039327819 */ /* 0x040fe400000006ff */
[----:B------:R-:W-:Y:S02]  /*7a40*/  LOP3.LUT R52, R57, 0xffff0000, RZ, 0xc0, !PT ;  /* 0xffff000039347812 */ /* 0x000fe400078ec0ff */
[----:B------:R-:W-:Y:S02]  /*7a50*/  IADD3 R111, PT, PT, R100, UR4, RZ ;  /* 0x00000004646f7c10 */ /* 0x000fe4000fffe0ff */
[C---:B------:R-:W-:Y:S02]  /*7a60*/  SHF.L.U32 R53, R58.reuse, 0x10, RZ ;  /* 0x000000103a357819 */ /* 0x040fe400000006ff */
[----:B------:R-:W-:Y:S02]  /*7a70*/  LOP3.LUT R54, R58, 0xffff0000, RZ, 0xc0, !PT ;  /* 0xffff00003a367812 */ /* 0x000fe400078ec0ff */
[C---:B------:R-:W-:Y:S02]  /*7a80*/  SHF.L.U32 R55, R59.reuse, 0x10, RZ ;  /* 0x000000103b377819 */ /* 0x040fe400000006ff */
[----:B------:R-:W-:Y:S02]  /*7a90*/  IADD3 R92, PT, PT, R92, 0xd0, RZ ;  /* 0x000000d05c5c7810 */ /* 0x000fe40007ffe0ff */
[----:B------:R-:W-:Y:S01]  /*7aa0*/  LOP3.LUT R56, R59, 0xffff0000, RZ, 0xc0, !PT ;  /* 0xffff00003b387812 */ /* 0x000fe200078ec0ff */
[C---:B-1----:R-:W-:Y:S01]  /*7ab0*/  FMUL R4, R38.reuse, R4 ;  /* 0x0000000426047220 */ /* 0x042fe20000400000 */
[----:B------:R-:W-:Y:S01]  /*7ac0*/  IADD3 R110, PT, PT, R85, R111, RZ ;  /* 0x0000006f556e7210 */ /* 0x000fe20007ffe0ff */
[----:B------:R-:W-:Y:S01]  /*7ad0*/  FMUL R5, R38, R5 ;  /* 0x0000000526057220 */ /* 0x000fe20000400000 */
[----:B------:R-:W-:Y:S01]  /*7ae0*/  SHF.L.U32 R57, R64, 0x10, RZ ;  /* 0x0000001040397819 */ /* 0x000fe200000006ff */
[----:B------:R-:W-:Y:S01]  /*7af0*/  FMUL R6, R38, R6 ;  /* 0x0000000626067220 */ /* 0x000fe20000400000 */
[----:B------:R-:W-:Y:S01]  /*7b00*/  IADD3 R111, PT, PT, R84, R111, RZ ;  /* 0x0000006f546f7210 */ /* 0x000fe20007ffe0ff */
[----:B------:R-:W-:Y:S01]  /*7b10*/  FMUL R7, R38, R7 ;  /* 0x0000000726077220 */ /* 0x000fe20000400000 */
[----:B------:R-:W-:Y:S01]  /*7b20*/  LOP3.LUT R58, R64, 0xffff0000, RZ, 0xc0, !PT ;  /* 0xffff0000403a7812 */ /* 0x000fe200078ec0ff */
[----:B------:R-:W-:Y:S01]  /*7b30*/  FFMA R4, R41, R40, R4 ;  /* 0x0000002829047223 */ /* 0x000fe20000000004 */
[----:B------:R-:W-:Y:S01]  /*7b40*/  SHF.L.U32 R59, R65, 0x10, RZ ;  /* 0x00000010413b7819 */ /* 0x000fe200000006ff */
[----:B------:R-:W-:Y:S01]  /*7b50*/  FMUL R8, R38, R8 ;  /* 0x0000000826087220 */ /* 0x000fe20000400000 */
[----:B------:R-:W-:Y:S01]  /*7b60*/  LOP3.LUT R92, R92, 0xfefffff8, RZ, 0xc0, !PT ;  /* 0xfefffff85c5c7812 */ /* 0x000fe200078ec0ff */
[----:B------:R-:W-:Y:S01]  /*7b70*/  FFMA R5, R41, R42, R5 ;  /* 0x0000002a29057223 */ /* 0x000fe20000000005 */
[----:B------:R-:W-:Y:S01]  /*7b80*/  LOP3.LUT R60, R65, 0xffff0000, RZ, 0xc0, !PT ;  /* 0xffff0000413c7812 */ /* 0x000fe200078ec0ff */
[----:B------:R-:W-:Y:S01]  /*7b90*/  FMUL R9, R38, R9 ;  /* 0x0000000926097220 */ /* 0x000fe20000400000 */
[----:B------:R-:W-:Y:S01]  /*7ba0*/  SHF.L.U32 R61, R66, 0x10, RZ ;  /* 0x00000010423d7819 */ /* 0x000fe200000006ff */
[----:B------:R1:W-:Y:S01]  /*7bb0*/  SYNCS.ARRIVE.TRANS64.RED.A1T0 RZ, [R92+URZ], RZ ;  /* 0x000000ff5cff79a7 */ /* 0x0003e200081004ff */
[----:B------:R-:W-:Y:S01]  /*7bc0*/  F2FP.BF16.F32.PACK_AB R84, R5, R4 ;  /* 0x000000040554723e */ /* 0x000fe200000010ff */
[----:B------:R-:W-:Y:S01]  /*7bd0*/  FFMA R6, R41, R43, R6 ;  /* 0x0000002b29067223 */ /* 0x000fe20000000006 */
[----:B------:R-:W-:Y:S01]  /*7be0*/  IADD3 R120, PT, PT, R99, R110, RZ ;  /* 0x0000006e63787210 */ /* 0x000fe20007ffe0ff */
[C---:B------:R-:W-:Y:S01]  /*7bf0*/  FFMA R7, R41.reuse, R44, R7 ;  /* 0x0000002c29077223 */ /* 0x040fe20000000007 */
[C---:B------:R-:W-:Y:S01]  /*7c00*/  FFMA R8, R41.reuse, R45, R8 ;  /* 0x0000002d29087223 */ /* 0x040fe20000000008 */
[----:B------:R-:W-:Y:S01]  /*7c10*/  FFMA R9, R41, R46, R9 ;  /* 0x0000002e29097223 */ /* 0x000fe20000000009 */
[----:B------:R-:W-:Y:S01]  /*7c20*/  FMUL R10, R38, R10 ;  /* 0x0000000a260a7220 */ /* 0x000fe20000400000 */
[----:B------:R-:W-:Y:S01]  /*7c30*/  LOP3.LUT R62, R66, 0xffff0000, RZ, 0xc0, !PT ;  /* 0xffff0000423e7812 */ /* 0x000fe200078ec0ff */
[C---:B------:R-:W-:Y:S01]  /*7c40*/  FMUL R11, R38.reuse, R11 ;  /* 0x0000000b260b7220 */ /* 0x040fe20000400000 */
[----:B------:R-:W-:Y:S01]  /*7c50*/  F2FP.BF16.F32.PACK_AB R85, R7, R6 ;  /* 0x000000060755723e */ /* 0x000fe200000010ff */
[----:B------:R-:W-:Y:S01]  /*7c60*/  FFMA R10, R41, R47, R10 ;  /* 0x0000002f290a7223 */ /* 0x000fe2000000000a */
[----:B------:R-:W-:Y:S01]  /*7c70*/  F2FP.BF16.F32.PACK_AB R86, R9, R8 ;  /* 0x000000080956723e */ /* 0x000fe200000010ff */
[----:B------:R-:W-:Y:S01]  /*7c80*/  FFMA R11, R41, R48, R11 ;  /* 0x00000030290b7223 */ /* 0x000fe2000000000b */
[C---:B------:R-:W-:Y:S01]  /*7c90*/  FMUL R0, R38.reuse, R12 ;  /* 0x0000000c26007220 */ /* 0x040fe20000400000 */
[C---:B------:R-:W-:Y:S01]  /*7ca0*/  FMUL R2, R38.reuse, R13 ;  /* 0x0000000d26027220 */ /* 0x040fe20000400000 */
[C---:B------:R-:W-:Y:S01]  /*7cb0*/  FMUL R3, R38.reuse, R14 ;  /* 0x0000000e26037220 */ /* 0x040fe20000400000 */
[----:B------:R-:W-:Y:S01]  /*7cc0*/  SHF.L.U32 R63, R67, 0x10, RZ ;  /* 0x00000010433f7819 */ /* 0x000fe200000006ff */
[----:B------:R-:W-:Y:S01]  /*7cd0*/  FFMA R0, R41, R49, R0 ;  /* 0x0000003129007223 */ /* 0x000fe20000000000 */
[----:B------:R-:W-:Y:S01]  /*7ce0*/  F2FP.BF16.F32.PACK_AB R87, R11, R10 ;  /* 0x0000000a0b57723e */ /* 0x000fe200000010ff */
[----:B------:R-:W-:Y:S01]  /*7cf0*/  FFMA R2, R41, R51, R2 ;  /* 0x0000003329027223 */ /* 0x000fe20000000002 */
[C---:B------:R-:W-:Y:S01]  /*7d00*/  FMUL R15, R38.reuse, R15 ;  /* 0x0000000f260f7220 */ /* 0x040fe20000400000 */
[C---:B------:R-:W-:Y:S01]  /*7d10*/  FMUL R12, R38.reuse, R16 ;  /* 0x00000010260c7220 */ /* 0x040fe20000400000 */
[----:B------:R-:W-:Y:S01]  /*7d20*/  FMUL R13, R38, R17 ;  /* 0x00000011260d7220 */ /* 0x000fe20000400000 */
[----:B------:R1:W-:Y:S01]  /*7d30*/  STS.128 [R100+UR4], R84 ;  /* 0x0000005464007988 */ /* 0x0003e20008000c04 */
[----:B------:R-:W-:Y:S01]  /*7d40*/  LOP3.LUT R64, R67, 0xffff0000, RZ, 0xc0, !PT ;  /* 0xffff000043407812 */ /* 0x000fe200078ec0ff */
[C---:B------:R-:W-:Y:S01]  /*7d50*/  FFMA R3, R41.reuse, R50, R3 ;  /* 0x0000003229037223 */ /* 0x040fe20000000003 */
[----:B------:R-:W-:Y:S01]  /*7d60*/  SHF.L.U32 R65, R72, 0x10, RZ ;  /* 0x0000001048417819 */ /* 0x000fe200000006ff */
[C---:B------:R-:W-:Y:S01]  /*7d70*/  FFMA R15, R41.reuse, R52, R15 ;  /* 0x00000034290f7223 */ /* 0x040fe2000000000f */
[----:B------:R-:W-:Y:S01]  /*7d80*/  F2FP.BF16.F32.PACK_AB R104, R2, R0 ;  /* 0x000000000268723e */ /* 0x000fe200000010ff */
[C---:B------:R-:W-:Y:S01]  /*7d90*/  FFMA R12, R41.reuse, R53, R12 ;  /* 0x00000035290c7223 */ /* 0x040fe2000000000c */
[C---:B------:R-:W-:Y:S01]  /*7da0*/  FFMA R13, R41.reuse, R54, R13 ;  /* 0x00000036290d7223 */ /* 0x040fe2000000000d */
[C---:B------:R-:W-:Y:S01]  /*7db0*/  FMUL R14, R38.reuse, R18 ;  /* 0x00000012260e7220 */ /* 0x040fe20000400000 */
[C---:B------:R-:W-:Y:S01]  /*7dc0*/  FMUL R19, R38.reuse, R19 ;  /* 0x0000001326137220 */ /* 0x040fe20000400000 */
[C---:B------:R-:W-:Y:S01]  /*7dd0*/  FMUL R16, R38.reuse, R20 ;  /* 0x0000001426107220 */ /* 0x040fe20000400000 */
[C---:B------:R-:W-:Y:S01]  /*7de0*/  FMUL R17, R38.reuse, R21 ;  /* 0x0000001526117220 */ /* 0x040fe20000400000 */
[C---:B------:R-:W-:Y:S01]  /*7df0*/  FFMA R14, R41.reuse, R55, R14 ;  /* 0x00000037290e7223 */ /* 0x040fe2000000000e */
        /* <DEDUP_REMOVED lines=9> */
[----:B------:R-:W-:Y:S01]  /*7e90*/  FFMA R23, R41, R60, R23 ;  /* 0x0000003c29177223 */ /* 0x000fe20000000017 */
[C---:B------:R-:W-:Y:S01]  /*7ea0*/  FMUL R27, R38.reuse, R27 ;  /* 0x0000001b261b7220 */ /* 0x040fe20000400000 */
[----:B------:R-:W-:Y:S01]  /*7eb0*/  F2FP.BF16.F32.PACK_AB R105, R15, R3 ;  /* 0x000000030f69723e */ /* 0x000fe200000010ff */
[----:B------:R-:W-:Y:S01]  /*7ec0*/  FFMA R20, R41, R61, R20 ;  /* 0x0000003d29147223 */ /* 0x000fe20000000014 */
[----:B------:R-:W-:Y:S01]  /*7ed0*/  F2FP.BF16.F32.PACK_AB R106, R13, R12 ;  /* 0x0000000c0d6a723e */ /* 0x000fe200000010ff */
[----:B------:R-:W-:Y:S01]  /*7ee0*/  FMUL R24, R38, R28 ;  /* 0x0000001c26187220 */ /* 0x000fe20000400000 */
[----:B------:R-:W-:Y:S01]  /*7ef0*/  F2FP.BF16.F32.PACK_AB R107, R19, R14 ;  /* 0x0000000e136b723e */ /* 0x000fe200000010ff */
[----:B------:R-:W-:Y:S01]  /*7f00*/  FFMA R21, R41, R62, R21 ;  /* 0x0000003e29157223 */ /* 0x000fe20000000015 */
[----:B------:R-:W-:Y:S01]  /*7f10*/  LOP3.LUT R66, R72, 0xffff0000, RZ, 0xc0, !PT ;  /* 0xffff000048427812 */ /* 0x000fe200078ec0ff */
[C---:B------:R-:W-:Y:S01]  /*7f20*/  FMUL R25, R38.reuse, R29 ;  /* 0x0000001d26197220 */ /* 0x040fe20000400000 */
[----:B------:R-:W-:Y:S01]  /*7f30*/  SHF.L.U32 R67, R73, 0x10, RZ ;  /* 0x0000001049437819 */ /* 0x000fe200000006ff */
[----:B------:R1:W-:Y:S01]  /*7f40*/  STS.128 [R110+0x10], R104 ;  /* 0x000010686e007388 */ /* 0x0003e20000000c00 */
[----:B------:R-:W-:Y:S01]  /*7f50*/  FFMA R22, R41, R63, R22 ;  /* 0x0000003f29167223 */ /* 0x000fe20000000016 */
[----:B------:R-:W-:Y:S01]  /*7f60*/  LOP3.LUT R68, R73, 0xffff0000, RZ, 0xc0, !PT ;  /* 0xffff000049447812 */ /* 0x000fe200078ec0ff */
[----:B------:R-:W-:Y:S01]  /*7f70*/  FMUL R26, R38, R30 ;  /* 0x0000001e261a7220 */ /* 0x000fe20000400000 */
[C---:B------:R-:W-:Y:S01]  /*7f80*/  FFMA R27, R41.reuse, R64, R27 ;  /* 0x00000040291b7223 */ /* 0x040fe2000000001b */
[----:B------:R-:W-:Y:S01]  /*7f90*/  SHF.L.U32 R69, R74, 0x10, RZ ;  /* 0x000000104a457819 */ /* 0x000fe200000006ff */
[----:B------:R-:W-:Y:S01]  /*7fa0*/  FMUL R31, R38, R31 ;  /* 0x0000001f261f7220 */ /* 0x000fe20000400000 */
[C---:B------:R-:W-:Y:S01]  /*7fb0*/  FFMA R24, R41.reuse, R65, R24 ;  /* 0x0000004129187223 */ /* 0x040fe20000000018 */
[----:B------:R-:W-:Y:S01]  /*7fc0*/  LOP3.LUT R70, R74, 0xffff0000, RZ, 0xc0, !PT ;  /* 0xffff00004a467812 */ /* 0x000fe200078ec0ff */
[C---:B------:R-:W-:Y:S01]  /*7fd0*/  FMUL R28, R38.reuse, R32 ;  /* 0x00000020261c7220 */ /* 0x040fe20000400000 */
[----:B------:R-:W-:Y:S01]  /*7fe0*/  FFMA R25, R41, R66, R25 ;  /* 0x0000004229197223 */ /* 0x000fe20000000019 */
[----:B------:R-:W-:Y:S01]  /*7ff0*/  SHF.L.U32 R71, R75, 0x10, RZ ;  /* 0x000000104b477819 */ /* 0x000fe200000006ff */
[C---:B------:R-:W-:Y:S01]  /*8000*/  FMUL R29, R38.reuse, R33 ;  /* 0x00000021261d7220 */ /* 0x040fe20000400000 */
[----:B------:R-:W-:Y:S01]  /*8010*/  FFMA R26, R41, R67, R26 ;  /* 0x00000043291a7223 */ /* 0x000fe2000000001a */
[----:B------:R-:W-:Y:S01]  /*8020*/  LOP3.LUT R72, R75, 0xffff0000, RZ, 0xc0, !PT ;  /* 0xffff00004b487812 */ /* 0x000fe200078ec0ff */
        /* <DEDUP_REMOVED lines=8> */
[----:B------:R-:W-:Y:S01]  /*80b0*/  FFMA R30, R41, R71, R30 ;  /* 0x00000047291e7223 */ /* 0x000fe2000000001e */
[----:B------:R-:W-:Y:S01]  /*80c0*/  F2FP.BF16.F32.PACK_AB R115, R27, R22 ;  /* 0x000000161b73723e */ /* 0x000fe200000010ff */
[----:B------:R-:W-:Y:S01]  /*80d0*/  FFMA R35, R41, R72, R35 ;  /* 0x0000004829237223 */ /* 0x000fe20000000023 */
[----:B------:R-:W-:Y:S02]  /*80e0*/  F2FP.BF16.F32.PACK_AB R116, R25, R24 ;  /* 0x000000181974723e */ /* 0x000fe400000010ff */
[----:B------:R-:W-:Y:S01]  /*80f0*/  F2FP.BF16.F32.PACK_AB R117, R31, R26 ;  /* 0x0000001a1f75723e */ /* 0x000fe200000010ff */
[----:B------:R1:W-:Y:S01]  /*8100*/  STS.128 [R111+0x20], R112 ;  /* 0x000020706f007388 */ /* 0x0003e20000000c00 */
        /* <DEDUP_REMOVED lines=8> */
[----:B--2---:R-:W2:Y:S02]  /*8190*/  FENCE.VIEW.ASYNC.S ;  /* 0x00000000000073c6 */ /* 0x004ea40000000000 */
[----:B--2---:R-:W-:Y:S06]  /*81a0*/  BAR.SYNC.DEFER_BLOCKING 0x1, 0x80 ;  /* 0x0042000000007b1d */ /* 0x004fec0000010000 */
[----:B------:R-:W-:Y:S05]  /*81b0*/  @P0 BRA `(.L_x_127) ;  /* 0x0000000000240947 */ /* 0x000fea0003800000 */
[----:B------:R-:W2:Y:S01]  /*81c0*/  LDCU.64 UR10, c[0x0][0x348] ;  /* 0x00006900ff0a77ac */ /* 0x000ea20008000a00 */
[----:B------:R-:W-:Y:S02]  /*81d0*/  UIADD3 UR9, UPT, UPT, UR49, 0x20, URZ ;  /* 0x0000002031097890 */ /* 0x000fe4000fffe0ff */
[----:B------:R-:W-:Y:S02]  /*81e0*/  UIADD3 UR8, UPT, UPT, UR47, 0x200, UR4 ;  /* 0x000002002f087890 */ /* 0x000fe4000fffe004 */
[----:B--2---:R-:W-:Y:S03]  /*81f0*/  UIADD3 UR6, UP0, UPT, UR10, 0x680, URZ ;  /* 0x000006800a067890 */ /* 0x004fe6000ff1e0ff */
[----:B------:R-:W-:Y:S01]  /*8200*/  UMOV UR10, UR50 ;  /* 0x00000032000a7c82 */ /* 0x000fe20008000000 */
[----:B------:R-:W-:Y:S03]  /*8210*/  UIADD3.X UR7, UPT, UPT, URZ, UR11, URZ, UP0, !UPT ;  /* 0x0000000bff077290 */ /* 0x000fe600087fe4ff */
[----:B------:R-:W-:Y:S06]  /*8220*/  UMOV UR11, UR36 ;  /* 0x00000024000b7c82 */ /* 0x000fec0008000000 */
[----:B------:R2:W-:Y:S02]  /*8230*/  UTMASTG.3D [UR8], [UR6] ;  /* 0x00000008060073b5 */ /* 0x0005e40008010000 */
[----:B--2---:R0:W-:Y:S02]  /*8240*/  UTMACMDFLUSH ;  /* 0x00000000000079b7 */ /* 0x0041e40000000000 */
.L_x_127:
[----:B------:R-:W-:Y:S05]  /*8250*/  BSYNC.RECONVERGENT B0 ;  /* 0x0000000000007941 */ /* 0x000fea0003800200 */
.L_x_126:
[----:B------:R-:W-:Y:S01]  /*8260*/  UIADD3 UR4, UPT, UPT, UR45, 0x1, URZ ;  /* 0x000000012d047890 */ /* 0x000fe2000fffe0ff */
[----:B------:R-:W-:Y:S03]  /*8270*/  BSSY.RECONVERGENT B0, `(.L_x_128) ;  /* 0x0000008000007945 */ /* 0x000fe60003800200 */
[----:B------:R-:W-:Y:S04]  /*8280*/  UISETP.NE.AND UP0, UPT, UR4, 0x3, UPT ;  /* 0x000000030400788c */ /* 0x000fe8000bf05270 */
[----:B------:R-:W-:Y:S02]  /*8290*/  UISETP.EQ.XOR UP1, UPT, UR44, 0x3, !UP0 ;  /* 0x000000032c00788c */ /* 0x000fe4000c722a70 */
[----:B------:R-:W-:Y:S02]  /*82a0*/  USEL UR46, UR4, URZ, UP0 ;  /* 0x000000ff042e7287 */ /* 0x000fe40008000000 */
[----:B------:R-:W-:Y:S04]  /*82b0*/  USEL UR5, URZ, 0x1, !UP1 ;  /* 0x00000001ff057887 */ /* 0x000fe8000c800000 */
[----:B------:R-:W-:Y:S01]  /*82c0*/  ULOP3.LUT UR54, UR54, UR5, URZ, 0x3c, !UPT ;  /* 0x0000000536367292 */ /* 0x000fe2000f8e3cff */
[----:B------:R-:W-:Y:S11]  /*82d0*/  @P0 BRA `(.L_x_129) ;  /* 0x0000000000040947 */ /* 0x000ff60003800000 */
[----:B------:R-:W-:Y:S04]  /*82e0*/  DEPBAR.LE SB0, 0x1 ;  /* 0x000080400000791a */ /* 0x000fe80000000000 */
.L_x_129:
[----:B------:R-:W-:Y:S05]  /*82f0*/  BSYNC.RECONVERGENT B0 ;  /* 0x0000000000007941 */ /* 0x000fea0003800200 */
.L_x_128:
[----:B------:R-:W-:Y:S01]  /*8300*/  BAR.SYNC.DEFER_BLOCKING 0x1, 0x80 ;  /* 0x0042000000007b1d */ /* 0x000fe20000010000 */
[----:B------:R-:W-:Y:S01]  /*8310*/  UISETP.NE.AND UP0, UPT, UR53, -0x2, UPT ;  /* 0xfffffffe3500788c */ /* 0x000fe2000bf05270 */
[----:B------:R-:W-:Y:S08]  /*8320*/  IADD3 R0, PT, PT, R36, 0x1, RZ ;  /* 0x0000000124007810 */ /* 0x000ff00007ffe0ff */
[----:B------:R-:W-:Y:S05]  /*8330*/  BRA.U !UP0, `(.L_x_130) ;  /* 0x0000000108287547 */ /* 0x000fea000b800000 */
[----:B------:R-:W-:Y:S01]  /*8340*/  ISETP.NE.AND P0, PT, R109, RZ, PT ;  /* 0x000000ff6d00720c */ /* 0x000fe20003f05270 */
[----:B------:R-:W-:Y:S01]  /*8350*/  IMAD.U32 R3, RZ, RZ, UR52 ;  /* 0x00000034ff037e24 */ /* 0x000fe2000f8e00ff */
[----:B------:R-:W-:Y:S01]  /*8360*/  UIADD3 UR4, UPT, UPT, UR52, 0x1, URZ ;  /* 0x0000000134047890 */ /* 0x000fe2000fffe0ff */
[----:B------:R-:W-:Y:S03]  /*8370*/  IMAD.U32 R2, RZ, RZ, UR55 ;  /* 0x00000037ff027e24 */ /* 0x000fe6000f8e00ff */
[----:B------:R-:W-:Y:S04]  /*8380*/  UISETP.NE.AND UP0, UPT, UR4, 0x3, UPT ;  /* 0x000000030400788c */ /* 0x000fe8000bf05270 */
[----:B------:R-:W-:Y:S03]  /*8390*/  USEL UR52, UR4, URZ, UP0 ;  /* 0x000000ff04347287 */ /* 0x000fe60008000000 */
[----:B------:R-:W-:Y:S05]  /*83a0*/  @P0 LEA R3, R3, UR47, 0x3 ;  /* 0x0000002f03030c11 */ /* 0x000fea000f8e18ff */
[----:B------:R-:W-:Y:S05]  /*83b0*/  @P0 VIADD R3, R3, 0x68 ;  /* 0x0000006803030836 */ /* 0x000fea0000000000 */
[----:B------:R-:W-:Y:S04]  /*83c0*/  @P0 PRMT R2, R2, 0x654, R3 ;  /* 0x0000065402020816 */ /* 0x000fe80000000003 */
[----:B------:R2:W-:Y:S03]  /*83d0*/  @P0 SYNCS.ARRIVE.TRANS64.RED.A1T0 RZ, [R2+URZ], RZ ;  /* 0x000000ff02ff09a7 */ /* 0x0005e600081004ff */
.L_x_130:
[----:B------:R-:W-:Y:S01]  /*83e0*/  R2UR UR6, R108 ;  /* 0x000000006c0672ca */ /* 0x000fe200000e0000 */
[----:B------:R-:W-:Y:S01]  /*83f0*/  UIADD3 UR53, UPT, UPT, UR53, 0x2, URZ ;  /* 0x0000000235357890 */ /* 0x000fe2000fffe0ff */
[----:B------:R-:W-:Y:S02]  /*8400*/  R2UR UR5, R90 ;  /* 0x000000005a0572ca */ /* 0x000fe400000e0000 */
[----:B------:R-:W-:Y:S02]  /*8410*/  R2UR UR4, R91 ;  /* 0x000000005b0472ca */ /* 0x000fe400000e0000 */
[----:B------:R-:W-:Y:S02]  /*8420*/  R2UR UR36, R102 ;  /* 0x00000000662472ca */ /* 0x000fe400000e0000 */
[----:B------:R-:W-:Y:S02]  /*8430*/  ISETP.NE.AND P0, PT, R94, 0x2, PT ;  /* 0x000000025e00780c */ /* 0x000fe40003f05270 */
[----:B------:R-:W-:Y:S02]  /*8440*/  ISETP.NE.AND P1, PT, R0, 0x4, PT ;  /* 0x000000040000780c */ /* 0x000fe40003f25270 */
[----:B--2---:R-:W-:Y:S01]  /*8450*/  SEL R2, RZ, 0x1, P0 ;  /* 0x00000001ff027807 */ /* 0x004fe20000000000 */
[----:B------:R-:W-:Y:S01]  /*8460*/  UISETP.NE.AND UP0, UPT, UR6, URZ, UPT ;  /* 0x000000ff0600728c */ /* 0x000fe2000bf05270 */
[----:B------:R-:W-:Y:S01]  /*8470*/  SEL R3, RZ, 0x1, P1 ;  /* 0x00000001ff037807 */ /* 0x000fe20000800000 */
[----:B------:R-:W-:Y:S01]  /*8480*/  UIADD3 UR26, UPT, UPT, UR37, UR5, URZ ;  /* 0x00000005251a7290 */ /* 0x000fe2000fffe0ff */
[----:B------:R-:W-:Y:S01]  /*8490*/  LOP3.LUT R97, R97, R2, RZ, 0x3c, !PT ;  /* 0x0000000261617212 */ /* 0x000fe200078e3cff */
[----:B------:R-:W-:Y:S01]  /*84a0*/  UIADD3 UR25, UPT, UPT, UR38, UR4, URZ ;  /* 0x0000000426197290 */ /* 0x000fe2000fffe0ff */
[----:B------:R-:W-:Y:S02]  /*84b0*/  LOP3.LUT R98, R98, R3, RZ, 0x3c, !PT ;  /* 0x0000000362627212 */ /* 0x000fe400078e3cff */
[----:B------:R-:W-:Y:S02]  /*84c0*/  SEL R94, R94, RZ, P0 ;  /* 0x000000ff5e5e7207 */ /* 0x000fe40000000000 */
[----:B------:R-:W-:Y:S01]  /*84d0*/  SEL R36, R0, RZ, P1 ;  /* 0x000000ff00247207 */ /* 0x000fe20000800000 */
[----:B------:R-:W-:Y:S06]  /*84e0*/  BRA.U UP0, `(.L_x_131) ;  /* 0xffffffd5009c7547 */ /* 0x000fec000b83ffff */
[----:B------:R-:W2:Y:S01]  /*84f0*/  LDCU.64 UR4, c[0x0][0x888] ;  /* 0x00011100ff0477ac */ /* 0x000ea20008000a00 */
[----:B------:R-:W3:Y:S01]  /*8500*/  LDCU.64 UR6, c[0x0][0x890] ;  /* 0x00011200ff0677ac */ /* 0x000ee20008000a00 */
[----:B--2---:R-:W-:Y:S02]  /*8510*/  ISETP.NE.U32.AND P2, PT, RZ, UR4, PT ;  /* 0x00000004ff007c0c */ /* 0x004fe4000bf45070 */
[----:B---3--:R-:W-:Y:S02]  /*8520*/  ISETP.NE.U32.AND P1, PT, RZ, UR6, PT ;  /* 0x00000006ff007c0c */ /* 0x008fe4000bf25070 */
[----:B------:R-:W-:Y:S02]  /*8530*/  ISETP.NE.AND.EX P2, PT, RZ, UR5, PT, P2 ;  /* 0x00000005ff007c0c */ /* 0x000fe4000bf45320 */
[----:B------:R-:W-:-:S13]  /*8540*/  ISETP.NE.AND.EX P0, PT, RZ, UR7, PT, P1 ;  /* 0x00000007ff007c0c */ /* 0x000fda000bf05310 */
[----:B------:R-:W-:Y:S05]  /*8550*/  @P2 BRA P0, `(.L_x_132) ;  /* 0x00000000003c2947 */ /* 0x000fea0000000000 */
[----:B------:R-:W-:-:S13]  /*8560*/  ISETP.NE.AND.EX P1, PT, RZ, UR7, PT, P1 ;  /* 0x00000007ff007c0c */ /* 0x000fda000bf25310 */
[----:B------:R-:W-:Y:S05]  /*8570*/  @P1 BRA `(.L_x_133) ;  /* 0x00000000000c1947 */ /* 0x000fea0003800000 */
[----:B------:R-:W-:-:S13]  /*8580*/  FSETP.NEU.AND P0, PT, R41, RZ, PT ;  /* 0x000000ff2900720b */ /* 0x000fda0003f0d000 */
[----:B------:R-:W-:Y:S05]  /*8590*/  @!P0 EXIT ;  /* 0x000000000000894d */ /* 0x000fea0003800000 */
[----:B------:R-:W-:Y:S05]  /*85a0*/  BRA `(.L_x_132) ;  /* 0x0000000000287947 */ /* 0x000fea0003800000 */
.L_x_133:
[----:B------:R-:W-:Y:S01]  /*85b0*/  ISETP.NE.AND P0, PT, R93, RZ, PT ;  /* 0x000000ff5d00720c */ /* 0x000fe20003f05270 */
[----:B------:R-:W-:-:S12]  /*85c0*/  BSSY.RECONVERGENT B0, `(.L_x_132) ;  /* 0x0000008000007945 */ /* 0x000fd80003800200 */
[----:B------:R-:W-:Y:S05]  /*85d0*/  @P0 BRA `(.L_x_134) ;  /* 0x0000000000100947 */ /* 0x000fea0003800000 */
[----:B------:R-:W-:-:S04]  /*85e0*/  ISETP.NE.U32.AND P0, PT, RZ, UR4, PT ;  /* 0x00000004ff007c0c */ /* 0x000fc8000bf05070 */
[----:B------:R-:W-:-:S13]  /*85f0*/  ISETP.NE.AND.EX P0, PT, RZ, UR5, PT, P0 ;  /* 0x00000005ff007c0c */ /* 0x000fda000bf05300 */
[----:B------:R-:W-:Y:S05]  /*8600*/  @!P0 EXIT ;  /* 0x000000000000894d */ /* 0x000fea0003800000 */
[----:B------:R-:W-:Y:S05]  /*8610*/  BRA `(.L_x_135) ;  /* 0x0000000000087947 */ /* 0x000fea0003800000 */
.L_x_134:
[----:B------:R-:W-:-:S13]  /*8620*/  FSETP.NEU.AND P0, PT, R41, RZ, PT ;  /* 0x000000ff2900720b */ /* 0x000fda0003f0d000 */
[----:B------:R-:W-:Y:S05]  /*8630*/  @!P0 EXIT ;  /* 0x000000000000894d */ /* 0x000fea0003800000 */
.L_x_135:
[----:B------:R-:W-:Y:S05]  /*8640*/  BSYNC.RECONVERGENT B0 ;  /* 0x0000000000007941 */ /* 0x000fea0003800200 */
.L_x_132:
[----:B------:R-:W-:Y:S01]  /*8650*/  ULEA UR6, UR52, UR47, 0x3 ;  /* 0x0000002f34067291 */ /* 0x000fe2000f8e18ff */
[----:B------:R-:W-:-:S04]  /*8660*/  DEPBAR.LE SB0, 0x0 ;  /* 0x000080000000791a */ /* 0x000fc80000000000 */
[----:B------:R-:W-:-:S04]  /*8670*/  UIADD3 UR6, UPT, UPT, UR6, 0x68, URZ ;  /* 0x0000006806067890 */ /* 0x000fc8000fffe0ff */
[----:B------:R-:W-:-:S09]  /*8680*/  UPRMT UR6, UR55, 0x654, UR6 ;  /* 0x0000065437067896 */ /* 0x000fd20008000006 */
[----:B------:R-:W-:Y:S01]  /*8690*/  SYNCS.ARRIVE.TRANS64.RED.A1T0 RZ, [UR6], RZ ;  /* 0x000000ffffff79a7 */ /* 0x000fe20008100406 */
[----:B------:R-:W-:Y:S05]  /*86a0*/  EXIT ;  /* 0x000000000000794d */ /* 0x000fea0003800000 */
.L_x_24:
[----:B---3--:R3:W4:Y:S02]  /*86b0*/  SYNCS.PHASECHK.TRANS64.TRYWAIT P0, [R3+URZ+0x100], R2 ;  /* 0x00010002030075a7 */ /* 0x00872400080011ff */
[----:B----4-:R-:W-:Y:S05]  /*86c0*/  @!P0 NANOSLEEP.SYNCS 0x989680 ;  /* 0x009896800000895d */ /* 0x010fea0003900000 */
[----:B------:R-:W4:Y:S02]  /*86d0*/  @!P0 SYNCS.PHASECHK.TRANS64 P0, [R3+URZ+0x100], R2 ;  /* 0x00010002030085a7 */ /* 0x000f2400080010ff */
[----:B----4-:R-:W-:Y:S05]  /*86e0*/  @!P0 BRA `(.L_x_24) ;  /* 0xfffffffc00f08947 */ /* 0x010fea000383ffff */
[----:B------:R-:W-:Y:S05]  /*86f0*/  BRA `(.L_x_136) ;  /* 0xffffff9000f47947 */ /* 0x000fea000383ffff */
.L_x_27:
[----:B--2---:R-:W-:-:S07]  /*8700*/  MOV R0, UR33 ;  /* 0x0000002100007c02 */ /* 0x004fce0008000f00 */
.L_x_137:
[----:B--2---:R2:W3:Y:S02]  /*8710*/  SYNCS.PHASECHK.TRANS64.TRYWAIT P0, [R0+URZ+0x28], R3 ;  /* 0x00002803000075a7 */ /* 0x0044e400080011ff */
[----:B---3--:R-:W-:Y:S05]  /*8720*/  @!P0 NANOSLEEP.SYNCS 0x989680 ;  /* 0x009896800000895d */ /* 0x008fea0003900000 */
[----:B------:R-:W3:Y:S02]  /*8730*/  @!P0 SYNCS.PHASECHK.TRANS64 P0, [R0+URZ+0x28], R3 ;  /* 0x00002803000085a7 */ /* 0x000ee400080010ff */
[----:B---3--:R-:W-:Y:S05]  /*8740*/  @!P0 BRA `(.L_x_137) ;  /* 0xfffffffc00f08947 */ /* 0x008fea000383ffff */
[----:B------:R-:W-:Y:S05]  /*8750*/  BRA `(.L_x_26) ;  /* 0xffffff94004c7947 */ /* 0x000fea000383ffff */
.L_x_34:
[----:B--2---:R-:W-:-:S07]  /*8760*/  MOV R0, UR7 ;  /* 0x0000000700007c02 */ /* 0x004fce0008000f00 */
.L_x_138:
[----:B-1----:R1:W2:Y:S02]  /*8770*/  SYNCS.PHASECHK.TRANS64.TRYWAIT P0, [R0+URZ+0x28], R3 ;  /* 0x00002803000075a7 */ /* 0x0022a400080011ff */
[----:B--2---:R-:W-:Y:S05]  /*8780*/  @!P0 NANOSLEEP.SYNCS 0x989680 ;  /* 0x009896800000895d */ /* 0x004fea0003900000 */
[----:B------:R-:W2:Y:S02]  /*8790*/  @!P0 SYNCS.PHASECHK.TRANS64 P0, [R0+URZ+0x28], R3 ;  /* 0x00002803000085a7 */ /* 0x000ea400080010ff */
[----:B--2---:R-:W-:Y:S05]  /*87a0*/  @!P0 BRA `(.L_x_138) ;  /* 0xfffffffc00f08947 */ /* 0x004fea000383ffff */
[----:B------:R-:W-:Y:S05]  /*87b0*/  BRA `(.L_x_33) ;  /* 0xffffff9800407947 */ /* 0x000fea000383ffff */
.L_x_41:
[----:B-1----:R1:W2:Y:S02]  /*87c0*/  SYNCS.PHASECHK.TRANS64.TRYWAIT P0, [R3+URZ+0x90], R0 ;  /* 0x00009000030075a7 */ /* 0x0022a400080011ff */
[----:B--2---:R-:W-:Y:S05]  /*87d0*/  @!P0 NANOSLEEP.SYNCS 0x989680 ;  /* 0x009896800000895d */ /* 0x004fea0003900000 */
[----:B------:R-:W2:Y:S02]  /*87e0*/  @!P0 SYNCS.PHASECHK.TRANS64 P0, [R3+URZ+0x90], R0 ;  /* 0x00009000030085a7 */ /* 0x000ea400080010ff */
[----:B--2---:R-:W-:Y:S05]  /*87f0*/  @!P0 BRA `(.L_x_41) ;  /* 0xfffffffc00f08947 */ /* 0x004fea000383ffff */
[----:B------:R-:W-:Y:S05]  /*8800*/  BRA `(.L_x_139) ;  /* 0xffffff9c00287947 */ /* 0x000fea000383ffff */
.L_x_45:
[----:B-1----:R-:W-:-:S07]  /*8810*/  MOV R0, UR4 ;  /* 0x0000000400007c02 */ /* 0x002fce0008000f00 */
.L_x_140:
[----:B-1----:R1:W2:Y:S02]  /*8820*/  SYNCS.PHASECHK.TRANS64.TRYWAIT P0, [R0+URZ], R3 ;  /* 0x00000003000075a7 */ /* 0x0022a400080011ff */
[----:B--2---:R-:W-:Y:S05]  /*8830*/  @!P0 NANOSLEEP.SYNCS 0x989680 ;  /* 0x009896800000895d */ /* 0x004fea0003900000 */
[----:B------:R-:W2:Y:S02]  /*8840*/  @!P0 SYNCS.PHASECHK.TRANS64 P0, [R0+URZ], R3 ;  /* 0x00000003000085a7 */ /* 0x000ea400080010ff */
[----:B--2---:R-:W-:Y:S05]  /*8850*/  @!P0 BRA `(.L_x_140) ;  /* 0xfffffffc00f08947 */ /* 0x004fea000383ffff */
[----:B------:R-:W-:Y:S05]  /*8860*/  BRA `(.L_x_141) ;  /* 0xffffffa000d47947 */ /* 0x000fea000383ffff */
.L_x_46:
[----:B------:R-:W-:-:S07]  /*8870*/  MOV R0, UR5 ;  /* 0x0000000500007c02 */ /* 0x000fce0008000f00 */
.L_x_142:
[----:B-1----:R1:W2:Y:S02]  /*8880*/  SYNCS.PHASECHK.TRANS64.TRYWAIT P0, [R0+URZ], R3 ;  /* 0x00000003000075a7 */ /* 0x0022a400080011ff */
[----:B--2---:R-:W-:Y:S05]  /*8890*/  @!P0 NANOSLEEP.SYNCS 0x989680 ;  /* 0x009896800000895d */ /* 0x004fea0003900000 */
[----:B------:R-:W2:Y:S02]  /*88a0*/  @!P0 SYNCS.PHASECHK.TRANS64 P0, [R0+URZ], R3 ;  /* 0x00000003000085a7 */ /* 0x000ea400080010ff */
[----:B--2---:R-:W-:Y:S05]  /*88b0*/  @!P0 BRA `(.L_x_142) ;  /* 0xfffffffc00f08947 */ /* 0x004fea000383ffff */
[----:B------:R-:W-:Y:S05]  /*88c0*/  BRA `(.L_x_143) ;  /* 0xffffffa000e07947 */ /* 0x000fea000383ffff */
.L_x_47:
[----:B------:R-:W-:-:S07]  /*88d0*/  MOV R0, UR5 ;  /* 0x0000000500007c02 */ /* 0x000fce0008000f00 */
.L_x_144:
[----:B-1----:R1:W2:Y:S02]  /*88e0*/  SYNCS.PHASECHK.TRANS64.TRYWAIT P0, [R0+URZ], R3 ;  /* 0x00000003000075a7 */ /* 0x0022a400080011ff */
[----:B--2---:R-:W-:Y:S05]  /*88f0*/  @!P0 NANOSLEEP.SYNCS 0x989680 ;  /* 0x009896800000895d */ /* 0x004fea0003900000 */
[----:B------:R-:W2:Y:S02]  /*8900*/  @!P0 SYNCS.PHASECHK.TRANS64 P0, [R0+URZ], R3 ;  /* 0x00000003000085a7 */ /* 0x000ea400080010ff */
[----:B--2---:R-:W-:Y:S05]  /*8910*/  @!P0 BRA `(.L_x_144) ;  /* 0xfffffffc00f08947 */ /* 0x004fea000383ffff */
[----:B------:R-:W-:Y:S05]  /*8920*/  BRA `(.L_x_145) ;  /* 0xffffffa000ec7947 */ /* 0x000fea000383ffff */
.L_x_48:
[----:B------:R-:W-:-:S07]  /*8930*/  MOV R0, UR5 ;  /* 0x0000000500007c02 */ /* 0x000fce0008000f00 */
.L_x_146:
[----:B-1----:R1:W2:Y:S02]  /*8940*/  SYNCS.PHASECHK.TRANS64.TRYWAIT P0, [R0+URZ], R3 ;  /* 0x00000003000075a7 */ /* 0x0022a400080011ff */
[----:B--2---:R-:W-:Y:S05]  /*8950*/  @!P0 NANOSLEEP.SYNCS 0x989680 ;  /* 0x009896800000895d */ /* 0x004fea0003900000 */
[----:B------:R-:W2:Y:S02]  /*8960*/  @!P0 SYNCS.PHASECHK.TRANS64 P0, [R0+URZ], R3 ;  /* 0x00000003000085a7 */ /* 0x000ea400080010ff */
[----:B--2---:R-:W-:Y:S05]  /*8970*/  @!P0 BRA `(.L_x_146) ;  /* 0xfffffffc00f08947 */ /* 0x004fea000383ffff */
[----:B------:R-:W-:Y:S05]  /*8980*/  BRA `(.L_x_147) ;  /* 0xffffffa000f87947 */ /* 0x000fea000383ffff */
.L_x_51:
[----:B--2---:R2:W3:Y:S02]  /*8990*/  SYNCS.PHASECHK.TRANS64.TRYWAIT P0, [R2+URZ+0xf0], R5 ;  /* 0x0000f005020075a7 */ /* 0x0044e400080011ff */
[----:B---3--:R-:W-:Y:S05]  /*89a0*/  @!P0 NANOSLEEP.SYNCS 0x989680 ;  /* 0x009896800000895d */ /* 0x008fea0003900000 */
[----:B------:R-:W3:Y:S02]  /*89b0*/  @!P0 SYNCS.PHASECHK.TRANS64 P0, [R2+URZ+0xf0], R5 ;  /* 0x0000f005020085a7 */ /* 0x000ee400080010ff */
[----:B---3--:R-:W-:Y:S05]  /*89c0*/  @!P0 BRA `(.L_x_51) ;  /* 0xfffffffc00f08947 */ /* 0x008fea000383ffff */
[----:B------:R-:W-:Y:S05]  /*89d0*/  BRA `(.L_x_148) ;  /* 0xffffffa400547947 */ /* 0x000fea000383ffff */
.L_x_52:
[----:B------:R-:W-:-:S07]  /*89e0*/  MOV R2, UR4 ;  /* 0x0000000400027c02 */ /* 0x000fce0008000f00 */
.L_x_149:
[----:B--2---:R2:W3:Y:S02]  /*89f0*/  SYNCS.PHASECHK.TRANS64.TRYWAIT P0, [R2+URZ+0xa0], R5 ;  /* 0x0000a005020075a7 */ /* 0x0044e400080011ff */
[----:B---3--:R-:W-:Y:S05]  /*8a00*/  @!P0 NANOSLEEP.SYNCS 0x989680 ;  /* 0x009896800000895d */ /* 0x008fea0003900000 */
[----:B------:R-:W3:Y:S02]  /*8a10*/  @!P0 SYNCS.PHASECHK.TRANS64 P0, [R2+URZ+0xa0], R5 ;  /* 0x0000a005020085a7 */ /* 0x000ee400080010ff */
[----:B---3--:R-:W-:Y:S05]  /*8a20*/  @!P0 BRA `(.L_x_149) ;  /* 0xfffffffc00f08947 */ /* 0x008fea000383ffff */
[----:B------:R-:W-:Y:S05]  /*8a30*/  BRA `(.L_x_150) ;  /* 0xffffffa400647947 */ /* 0x000fea000383ffff */
.L_x_53:
[----:B--2---:R2:W3:Y:S02]  /*8a40*/  SYNCS.PHASECHK.TRANS64.TRYWAIT P1, [R2+URZ+0x90], R5 ;  /* 0x00009005020075a7 */ /* 0x0044e400080211ff */
[----:B---3--:R-:W-:Y:S05]  /*8a50*/  @!P1 NANOSLEEP.SYNCS 0x989680 ;  /* 0x009896800000995d */ /* 0x008fea0003900000 */
[----:B------:R-:W3:Y:S02]  /*8a60*/  @!P1 SYNCS.PHASECHK.TRANS64 P1, [R2+URZ+0x90], R5 ;  /* 0x00009005020095a7 */ /* 0x000ee400080210ff */
[----:B---3--:R-:W-:Y:S05]  /*8a70*/  @!P1 BRA `(.L_x_53) ;  /* 0xfffffffc00f09947 */ /* 0x008fea000383ffff */
[----:B------:R-:W-:Y:S05]  /*8a80*/  BRA `(.L_x_151) ;  /* 0xffffffa400947947 */ /* 0x000fea000383ffff */
.L_x_56:
[----:B------:R-:W-:-:S07]  /*8a90*/  MOV R0, UR4 ;  /* 0x0000000400007c02 */ /* 0x000fce0008000f00 */
.L_x_152:
[----:B--2---:R2:W3:Y:S02]  /*8aa0*/  SYNCS.PHASECHK.TRANS64.TRYWAIT P0, [R0+URZ+0xa0], R3 ;  /* 0x0000a003000075a7 */ /* 0x0044e400080011ff */
[----:B---3--:R-:W-:Y:S05]  /*8ab0*/  @!P0 NANOSLEEP.SYNCS 0x989680 ;  /* 0x009896800000895d */ /* 0x008fea0003900000 */
[----:B------:R-:W3:Y:S02]  /*8ac0*/  @!P0 SYNCS.PHASECHK.TRANS64 P0, [R0+URZ+0xa0], R3 ;  /* 0x0000a003000085a7 */ /* 0x000ee400080010ff */
[----:B---3--:R-:W-:Y:S05]  /*8ad0*/  @!P0 BRA `(.L_x_152) ;  /* 0xfffffffc00f08947 */ /* 0x008fea000383ffff */
[----:B------:R-:W-:Y:S05]  /*8ae0*/  BRA `(.L_x_55) ;  /* 0xffffffa400e87947 */ /* 0x000fea000383ffff */
.L_x_65:
[----:B--2---:R-:W-:-:S04]  /*8af0*/  MOV R0, UR5 ;  /* 0x0000000500007c02 */ /* 0x004fc80008000f00 */
[----:B------:R2:W3:Y:S03]  /*8b00*/  SYNCS.PHASECHK.TRANS64.TRYWAIT P0, [R0+URZ+0x8], R7 ;  /* 0x00000807000075a7 */ /* 0x0004e600080011ff */
[----:B---3--:R-:W-:Y:S05]  /*8b10*/  @!P0 NANOSLEEP.SYNCS 0x989680 ;  /* 0x009896800000895d */ /* 0x008fea0003900000 */
[----:B------:R-:W3:Y:S02]  /*8b20*/  @!P0 SYNCS.PHASECHK.TRANS64 P0, [R0+URZ+0x8], R7 ;  /* 0x00000807000085a7 */ /* 0x000ee400080010ff */
[----:B---3--:R-:W-:Y:S05]  /*8b30*/  @!P0 BRA `(.L_x_65) ;  /* 0xfffffffc00ec8947 */ /* 0x008fea000383ffff */
[----:B------:R-:W-:Y:S05]  /*8b40*/  BRA `(.L_x_64) ;  /* 0xffffffa8009c7947 */ /* 0x000fea000383ffff */
.L_x_67:
[----:B------:R-:W-:Y:S01]  /*8b50*/  BSSY B0, `(.L_x_153) ;  /* 0x0000006000007945 */ /* 0x000fe20003800000 */
[----:B------:R-:W-:-:S07]  /*8b60*/  MOV R15, 0xffffffff ;  /* 0xffffffff000f7802 */ /* 0x000fce0000000f00 */
[----:B-12--5:R-:W-:Y:S05]  /*8b70*/  WARPSYNC.COLLECTIVE R15, `(.L_x_154) ;  /* 0x000000000f0c7348 */ /* 0x026fea0003c00000 */
[----:B------:R-:W-:Y:S02]  /*8b80*/  ELECT P6, UR79, PT ;  /* 0x00000000004f782f */ /* 0x000fe400038c0000 */
[----:B------:R-:W-:Y:S01]  /*8b90*/  MOV R14, UR79 ;  /* 0x0000004f000e7c02 */ /* 0x000fe20008000f00 */
[----:B-12--5:R-:W-:Y:S10]  /*8ba0*/  ENDCOLLECTIVE ;  /* 0x000000000000791b */ /* 0x026ff40003800000 */
.L_x_154:
[----:B------:R-:W-:Y:S05]  /*8bb0*/  BSYNC B0 ;  /* 0x0000000000007941 */ /* 0x000fea0003800000 */
.L_x_153:
[----:B------:R-:W-:Y:S01]  /*8bc0*/  PLOP3.LUT P0, PT, P6, PT, PT, 0x80, 0x8 ;  /* 0x000000000008781c */ /* 0x000fe2000370f070 */
[----:B------:R-:W-:-:S12]  /*8bd0*/  BRA `(.L_x_155) ;  /* 0xffffffa800c87947 */ /* 0x000fd8000383ffff */
.L_x_69:
[----:B--2---:R-:W-:-:S04]  /*8be0*/  MOV R0, UR5 ;  /* 0x0000000500007c02 */ /* 0x004fc80008000f00 */
[----:B------:R2:W3:Y:S03]  /*8bf0*/  SYNCS.PHASECHK.TRANS64.TRYWAIT P0, [R0+URZ+0x8], R5 ;  /* 0x00000805000075a7 */ /* 0x0004e600080011ff */
[----:B---3--:R-:W-:Y:S05]  /*8c00*/  @!P0 NANOSLEEP.SYNCS 0x989680 ;  /* 0x009896800000895d */ /* 0x008fea0003900000 */
[----:B------:R-:W3:Y:S02]  /*8c10*/  @!P0 SYNCS.PHASECHK.TRANS64 P0, [R0+URZ+0x8], R5 ;  /* 0x00000805000085a7 */ /* 0x000ee400080010ff */
[----:B---3--:R-:W-:Y:S05]  /*8c20*/  @!P0 BRA `(.L_x_69) ;  /* 0xfffffffc00ec8947 */ /* 0x008fea000383ffff */
[----:B------:R-:W-:Y:S05]  /*8c30*/  BRA `(.L_x_68) ;  /* 0xffffffa800cc7947 */ /* 0x000fea000383ffff */
.L_x_70:
[----:B-1----:R1:W2:Y:S02]  /*8c40*/  SYNCS.PHASECHK.TRANS64.TRYWAIT P0, [R0+URZ+0x90], R5 ;  /* 0x00009005000075a7 */ /* 0x0022a400080011ff */
[----:B--2---:R-:W-:Y:S05]  /*8c50*/  @!P0 NANOSLEEP.SYNCS 0x989680 ;  /* 0x009896800000895d */ /* 0x004fea0003900000 */
[----:B------:R-:W2:Y:S02]  /*8c60*/  @!P0 SYNCS.PHASECHK.TRANS64 P0, [R0+URZ+0x90], R5 ;  /* 0x00009005000085a7 */ /* 0x000ea400080010ff */
[----:B--2---:R-:W-:Y:S05]  /*8c70*/  @!P0 BRA `(.L_x_70) ;  /* 0xfffffffc00f08947 */ /* 0x004fea000383ffff */
[----:B------:R-:W-:Y:S05]  /*8c80*/  BRA `(.L_x_156) ;  /* 0xffffffac00d87947 */ /* 0x000fea000383ffff */
.L_x_72:
[----:B------:R-:W-:-:S07]  /*8c90*/  MOV R0, UR46 ;  /* 0x0000002e00007c02 */ /* 0x000fce0008000f00 */
.L_x_157:
[----:B-1----:R1:W2:Y:S02]  /*8ca0*/  SYNCS.PHASECHK.TRANS64.TRYWAIT P0, [R0+URZ+0xd0], R5 ;  /* 0x0000d005000075a7 */ /* 0x0022a400080011ff */
[----:B--2---:R-:W-:Y:S05]  /*8cb0*/  @!P0 NANOSLEEP.SYNCS 0x989680 ;  /* 0x009896800000895d */ /* 0x004fea0003900000 */
[----:B------:R-:W2:Y:S02]  /*8cc0*/  @!P0 SYNCS.PHASECHK.TRANS64 P0, [R0+URZ+0xd0], R5 ;  /* 0x0000d005000085a7 */ /* 0x000ea400080010ff */
[----:B--2---:R-:W-:Y:S05]  /*8cd0*/  @!P0 BRA `(.L_x_157) ;  /* 0xfffffffc00f08947 */ /* 0x004fea000383ffff */
[----:B------:R-:W-:Y:S05]  /*8ce0*/  BRA `(.L_x_158) ;  /* 0xffffffb000247947 */ /* 0x000fea000383ffff */
.L_x_75:
[----:B------:R-:W-:Y:S07]  /*8cf0*/  MOV R0, UR7 ;  /* 0x0000000700007c02 */ /* 0x000fee0008000f00 */
.L_x_159:
[----:B-1----:R1:W2:Y:S02]  /*8d00*/  SYNCS.PHASECHK.TRANS64.TRYWAIT P0, [R0+URZ], R5 ;  /* 0x00000005000075a7 */ /* 0x0022a400080011ff */
[----:B--2---:R-:W-:Y:S05]  /*8d10*/  @!P0 NANOSLEEP.SYNCS 0x989680 ;  /* 0x009896800000895d */ /* 0x004fea0003900000 */
[----:B------:R-:W2:Y:S02]  /*8d20*/  @!P0 SYNCS.PHASECHK.TRANS64 P0, [R0+URZ], R5 ;  /* 0x00000005000085a7 */ /* 0x000ea400080010ff */
[----:B--2---:R-:W-:Y:S05]  /*8d30*/  @!P0 BRA `(.L_x_159) ;  /* 0xfffffffc00f08947 */ /* 0x004fea000383ffff */
[----:B------:R-:W-:Y:S05]  /*8d40*/  BRA `(.L_x_74) ;  /* 0xffffffb000387947 */ /* 0x000fea000383ffff */
.L_x_79:
[----:B-1----:R-:W-:-:S07]  /*8d50*/  MOV R0, UR4 ;  /* 0x0000000400007c02 */ /* 0x002fce0008000f00 */
.L_x_160:
[----:B-1----:R1:W2:Y:S02]  /*8d60*/  SYNCS.PHASECHK.TRANS64.TRYWAIT P0, [R0+URZ], R3 ;  /* 0x00000003000075a7 */ /* 0x0022a400080011ff */
[----:B--2---:R-:W-:Y:S05]  /*8d70*/  @!P0 NANOSLEEP.SYNCS 0x989680 ;  /* 0x009896800000895d */ /* 0x004fea0003900000 */
[----:B------:R-:W2:Y:S02]  /*8d80*/  @!P0 SYNCS.PHASECHK.TRANS64 P0, [R0+URZ], R3 ;  /* 0x00000003000085a7 */ /* 0x000ea400080010ff */
[----:B--2---:R-:W-:Y:S05]  /*8d90*/  @!P0 BRA `(.L_x_160) ;  /* 0xfffffffc00f08947 */ /* 0x004fea000383ffff */
[----:B------:R-:W-:Y:S05]  /*8da0*/  BRA `(.L_x_161) ;  /* 0xffffffb4007c7947 */ /* 0x000fea000383ffff */
.L_x_80:
[----:B------:R-:W-:-:S07]  /*8db0*/  MOV R0, UR5 ;  /* 0x0000000500007c02 */ /* 0x000fce0008000f00 */
.L_x_162:
[----:B-1----:R1:W2:Y:S02]  /*8dc0*/  SYNCS.PHASECHK.TRANS64.TRYWAIT P0, [R0+URZ], R3 ;  /* 0x00000003000075a7 */ /* 0x0022a400080011ff */
[----:B--2---:R-:W-:Y:S05]  /*8dd0*/  @!P0 NANOSLEEP.SYNCS 0x989680 ;  /* 0x009896800000895d */ /* 0x004fea0003900000 */
[----:B------:R-:W2:Y:S02]  /*8de0*/  @!P0 SYNCS.PHASECHK.TRANS64 P0, [R0+URZ], R3 ;  /* 0x00000003000085a7 */ /* 0x000ea400080010ff */
[----:B--2---:R-:W-:Y:S05]  /*8df0*/  @!P0 BRA `(.L_x_162) ;  /* 0xfffffffc00f08947 */ /* 0x004fea000383ffff */
[----:B------:R-:W-:Y:S05]  /*8e00*/  BRA `(.L_x_163) ;  /* 0xffffffb400887947 */ /* 0x000fea000383ffff */
.L_x_81:
[----:B------:R-:W-:-:S07]  /*8e10*/  MOV R0, UR5 ;  /* 0x0000000500007c02 */ /* 0x000fce0008000f00 */
.L_x_164:
[----:B-1----:R1:W2:Y:S02]  /*8e20*/  SYNCS.PHASECHK.TRANS64.TRYWAIT P0, [R0+URZ], R3 ;  /* 0x00000003000075a7 */ /* 0x0022a400080011ff */
[----:B--2---:R-:W-:Y:S05]  /*8e30*/  @!P0 NANOSLEEP.SYNCS 0x989680 ;  /* 0x009896800000895d */ /* 0x004fea0003900000 */
[----:B------:R-:W2:Y:S02]  /*8e40*/  @!P0 SYNCS.PHASECHK.TRANS64 P0, [R0+URZ], R3 ;  /* 0x00000003000085a7 */ /* 0x000ea400080010ff */
[----:B--2---:R-:W-:Y:S05]  /*8e50*/  @!P0 BRA `(.L_x_164) ;  /* 0xfffffffc00f08947 */ /* 0x004fea000383ffff */
[----:B------:R-:W-:Y:S05]  /*8e60*/  BRA `(.L_x_165) ;  /* 0xffffffb400947947 */ /* 0x000fea000383ffff */
.L_x_84:
[----:B------:R-:W-:-:S07]  /*8e70*/  MOV R0, UR41 ;  /* 0x0000002900007c02 */ /* 0x000fce0008000f00 */
.L_x_166:
[----:B-1----:R1:W2:Y:S02]  /*8e80*/  SYNCS.PHASECHK.TRANS64.TRYWAIT P1, [R0+URZ+0x110], R3 ;  /* 0x00011003000075a7 */ /* 0x0022a400080211ff */
[----:B--2---:R-:W-:Y:S05]  /*8e90*/  @!P1 NANOSLEEP.SYNCS 0x989680 ;  /* 0x009896800000995d */ /* 0x004fea0003900000 */
[----:B------:R-:W2:Y:S02]  /*8ea0*/  @!P1 SYNCS.PHASECHK.TRANS64 P1, [R0+URZ+0x110], R3 ;  /* 0x00011003000095a7 */ /* 0x000ea400080210ff */
[----:B--2---:R-:W-:Y:S05]  /*8eb0*/  @!P1 BRA `(.L_x_166) ;  /* 0xfffffffc00f09947 */ /* 0x004fea000383ffff */
[----:B------:R-:W-:Y:S05]  /*8ec0*/  BRA `(.L_x_167) ;  /* 0xffffffb400e07947 */ /* 0x000fea000383ffff */
.L_x_89:
[----:B---3--:R3:W4:Y:S02]  /*8ed0*/  SYNCS.PHASECHK.TRANS64.TRYWAIT P0, [R12+URZ+0x90], R9 ;  /* 0x000090090c0075a7 */ /* 0x00872400080011ff */
[----:B----4-:R-:W-:Y:S05]  /*8ee0*/  @!P0 NANOSLEEP.SYNCS 0x989680 ;  /* 0x009896800000895d */ /* 0x010fea0003900000 */
[----:B------:R-:W4:Y:S02]  /*8ef0*/  @!P0 SYNCS.PHASECHK.TRANS64 P0, [R12+URZ+0x90], R9 ;  /* 0x000090090c0085a7 */ /* 0x000f2400080010ff */
[----:B----4-:R-:W-:Y:S05]  /*8f00*/  @!P0 BRA `(.L_x_89) ;  /* 0xfffffffc00f08947 */ /* 0x010fea000383ffff */
[----:B------:R-:W-:Y:S05]  /*8f10*/  BRA `(.L_x_168) ;  /* 0xffffffb800f87947 */ /* 0x000fea000383ffff */
.L_x_92:
[----:B------:R-:W-:Y:S07]  /*8f20*/  MOV R0, UR24 ;  /* 0x0000001800007c02 */ /* 0x000fee0008000f00 */
.L_x_169:
[----:B-1----:R1:W3:Y:S02]  /*8f30*/  SYNCS.PHASECHK.TRANS64.TRYWAIT P2, [R0+URZ+0x88], R9 ;  /* 0x00008809000075a7 */ /* 0x0022e400080411ff */
[----:B---3--:R-:W-:Y:S05]  /*8f40*/  @!P2 NANOSLEEP.SYNCS 0x989680 ;  /* 0x009896800000a95d */ /* 0x008fea0003900000 */
[----:B------:R-:W3:Y:S02]  /*8f50*/  @!P2 SYNCS.PHASECHK.TRANS64 P2, [R0+URZ+0x88], R9 ;  /* 0x000088090000a5a7 */ /* 0x000ee400080410ff */
[----:B---3--:R-:W-:Y:S05]  /*8f60*/  @!P2 BRA `(.L_x_169) ;  /* 0xfffffffc00f0a947 */ /* 0x008fea000383ffff */
[----:B------:R-:W-:Y:S05]  /*8f70*/  BRA `(.L_x_91) ;  /* 0xffffffc0005c7947 */ /* 0x000fea000383ffff */
.L_x_95:
[----:B---3--:R-:W-:Y:S07]  /*8f80*/  MOV R0, UR4 ;  /* 0x0000000400007c02 */ /* 0x008fee0008000f00 */
.L_x_170:
[----:B-1----:R1:W3:Y:S02]  /*8f90*/  SYNCS.PHASECHK.TRANS64.TRYWAIT P0, [R0+URZ+0x68], R9 ;  /* 0x00006809000075a7 */ /* 0x0022e400080011ff */
[----:B---3--:R-:W-:Y:S05]  /*8fa0*/  @!P0 NANOSLEEP.SYNCS 0x989680 ;  /* 0x009896800000895d */ /* 0x008fea0003900000 */
[----:B------:R-:W3:Y:S02]  /*8fb0*/  @!P0 SYNCS.PHASECHK.TRANS64 P0, [R0+URZ+0x68], R9 ;  /* 0x00006809000085a7 */ /* 0x000ee400080010ff */
[----:B---3--:R-:W-:Y:S05]  /*8fc0*/  @!P0 BRA `(.L_x_170) ;  /* 0xfffffffc00f08947 */ /* 0x008fea000383ffff */
[----:B------:R-:W-:Y:S05]  /*8fd0*/  BRA `(.L_x_171) ;  /* 0xffffffc000bc7947 */ /* 0x000fea000383ffff */
.L_x_96:
[----:B------:R-:W-:Y:S07]  /*8fe0*/  MOV R9, UR5 ;  /* 0x0000000500097c02 */ /* 0x000fee0008000f00 */
.L_x_172:
[----:B-1----:R1:W3:Y:S02]  /*8ff0*/  SYNCS.PHASECHK.TRANS64.TRYWAIT P0, [R9+URZ+0x68], R0 ;  /* 0x00006800090075a7 */ /* 0x0022e400080011ff */
[----:B---3--:R-:W-:Y:S05]  /*9000*/  @!P0 NANOSLEEP.SYNCS 0x989680 ;  /* 0x009896800000895d */ /* 0x008fea0003900000 */
[----:B------:R-:W3:Y:S02]  /*9010*/  @!P0 SYNCS.PHASECHK.TRANS64 P0, [R9+URZ+0x68], R0 ;  /* 0x00006800090085a7 */ /* 0x000ee400080010ff */
[----:B---3--:R-:W-:Y:S05]  /*9020*/  @!P0 BRA `(.L_x_172) ;  /* 0xfffffffc00f08947 */ /* 0x008fea000383ffff */
[----:B------:R-:W-:Y:S05]  /*9030*/  BRA `(.L_x_173) ;  /* 0xffffffc400187947 */ /* 0x000fea000383ffff */
.L_x_98:
[----:B------:R-:W-:-:S07]  /*9040*/  MOV R0, UR4 ;  /* 0x0000000400007c02 */ /* 0x000fce0008000f00 */
.L_x_174:
[----:B-1----:R1:W4:Y:S02]  /*9050*/  SYNCS.PHASECHK.TRANS64.TRYWAIT P0, [R0+URZ], R3 ;  /* 0x00000003000075a7 */ /* 0x00232400080011ff */
[----:B----4-:R-:W-:Y:S05]  /*9060*/  @!P0 NANOSLEEP.SYNCS 0x989680 ;  /* 0x009896800000895d */ /* 0x010fea0003900000 */
[----:B------:R-:W4:Y:S02]  /*9070*/  @!P0 SYNCS.PHASECHK.TRANS64 P0, [R0+URZ], R3 ;  /* 0x00000003000085a7 */ /* 0x000f2400080010ff */
[----:B----4-:R-:W-:Y:S05]  /*9080*/  @!P0 BRA `(.L_x_174) ;  /* 0xfffffffc00f08947 */ /* 0x010fea000383ffff */
[----:B------:R-:W-:Y:S05]  /*9090*/  BRA `(.L_x_175) ;  /* 0xffffffc400a87947 */ /* 0x000fea000383ffff */
.L_x_99:
[----:B------:R-:W-:-:S07]  /*90a0*/  MOV R0, UR5 ;  /* 0x0000000500007c02 */ /* 0x000fce0008000f00 */
.L_x_176:
[----:B-1----:R1:W4:Y:S02]  /*90b0*/  SYNCS.PHASECHK.TRANS64.TRYWAIT P0, [R0+URZ], R3 ;  /* 0x00000003000075a7 */ /* 0x00232400080011ff */
[----:B----4-:R-:W-:Y:S05]  /*90c0*/  @!P0 NANOSLEEP.SYNCS 0x989680 ;  /* 0x009896800000895d */ /* 0x010fea0003900000 */
[----:B------:R-:W4:Y:S02]  /*90d0*/  @!P0 SYNCS.PHASECHK.TRANS64 P0, [R0+URZ], R3 ;  /* 0x00000003000085a7 */ /* 0x000f2400080010ff */
[----:B----4-:R-:W-:Y:S05]  /*90e0*/  @!P0 BRA `(.L_x_176) ;  /* 0xfffffffc00f08947 */ /* 0x010fea000383ffff */
[----:B------:R-:W-:Y:S05]  /*90f0*/  BRA `(.L_x_177) ;  /* 0xffffffc400b47947 */ /* 0x000fea000383ffff */
.L_x_101:
[----:B--2---:R2:W4:Y:S02]  /*9100*/  SYNCS.PHASECHK.TRANS64.TRYWAIT P0, [R0+URZ+0x90], R3 ;  /* 0x00009003000075a7 */ /* 0x00452400080011ff */
[----:B----4-:R-:W-:Y:S05]  /*9110*/  @!P0 NANOSLEEP.SYNCS 0x989680 ;  /* 0x009896800000895d */ /* 0x010fea0003900000 */
[----:B------:R-:W4:Y:S02]  /*9120*/  @!P0 SYNCS.PHASECHK.TRANS64 P0, [R0+URZ+0x90], R3 ;  /* 0x00009003000085a7 */ /* 0x000f2400080010ff */
[----:B----4-:R-:W-:Y:S05]  /*9130*/  @!P0 BRA `(.L_x_101) ;  /* 0xfffffffc00f08947 */ /* 0x010fea000383ffff */
[----:B------:R-:W-:Y:S05]  /*9140*/  BRA `(.L_x_178) ;  /* 0xffffffc800987947 */ /* 0x000fea000383ffff */
.L_x_111:
[----:B-1----:R1:W2:Y:S02]  /*9150*/  SYNCS.PHASECHK.TRANS64.TRYWAIT P0, [R0+URZ+0x50], R5 ;  /* 0x00005005000075a7 */ /* 0x0022a400080011ff */
[----:B--2---:R-:W-:Y:S05]  /*9160*/  @!P0 NANOSLEEP.SYNCS 0x989680 ;  /* 0x009896800000895d */ /* 0x004fea0003900000 */
[----:B------:R-:W2:Y:S02]  /*9170*/  @!P0 SYNCS.PHASECHK.TRANS64 P0, [R0+URZ+0x50], R5 ;  /* 0x00005005000085a7 */ /* 0x000ea400080010ff */
[----:B--2---:R-:W-:Y:S05]  /*9180*/  @!P0 BRA `(.L_x_111) ;  /* 0xfffffffc00f08947 */ /* 0x004fea000383ffff */
[----:B------:R-:W-:Y:S05]  /*9190*/  BRA `(.L_x_110) ;  /* 0xffffffd8001c7947 */ /* 0x000fea000383ffff */
.L_x_113:
[----:B-1----:R1:W4:Y:S02]  /*91a0*/  SYNCS.PHASECHK.TRANS64.TRYWAIT P1, [R92+URZ+0xb0], R3 ;  /* 0x0000b0035c0075a7 */ /* 0x00232400080211ff */
[----:B----4-:R-:W-:Y:S05]  /*91b0*/  @!P1 NANOSLEEP.SYNCS 0x989680 ;  /* 0x009896800000995d */ /* 0x010fea0003900000 */
[----:B------:R-:W4:Y:S02]  /*91c0*/  @!P1 SYNCS.PHASECHK.TRANS64 P1, [R92+URZ+0xb0], R3 ;  /* 0x0000b0035c0095a7 */ /* 0x000f2400080210ff */
[----:B----4-:R-:W-:Y:S05]  /*91d0*/  @!P1 BRA `(.L_x_113) ;  /* 0xfffffffc00f09947 */ /* 0x010fea000383ffff */
[----:B------:R-:W-:Y:S05]  /*91e0*/  BRA `(.L_x_112) ;  /* 0xffffffd800547947 */ /* 0x000fea000383ffff */
.L_x_124:
[----:B---3--:R3:W4:Y:S02]  /*91f0*/  SYNCS.PHASECHK.TRANS64.TRYWAIT P0, [R2+URZ+0x50], R5 ;  /* 0x00005005020075a7 */ /* 0x00872400080011ff */
[----:B----4-:R-:W-:Y:S05]  /*9200*/  @!P0 NANOSLEEP.SYNCS 0x989680 ;  /* 0x009896800000895d */ /* 0x010fea0003900000 */
[----:B------:R-:W4:Y:S02]  /*9210*/  @!P0 SYNCS.PHASECHK.TRANS64 P0, [R2+URZ+0x50], R5 ;  /* 0x00005005020085a7 */ /* 0x000f2400080010ff */
[----:B----4-:R-:W-:Y:S05]  /*9220*/  @!P0 BRA `(.L_x_124) ;  /* 0xfffffffc00f08947 */ /* 0x010fea000383ffff */
[----:B------:R-:W-:Y:S05]  /*9230*/  BRA `(.L_x_123) ;  /* 0xffffffe400447947 */ /* 0x000fea000383ffff */
        .weak           $__internal_0_$__cuda_sm10x_tcgen05_guardrail_trap_col_being_dealloced_not_returned_by_alloc
        .type           $__internal_0_$__cuda_sm10x_tcgen05_guardrail_trap_col_being_dealloced_not_returned_by_alloc,@function
        .size           $__internal_0_$__cuda_sm10x_tcgen05_guardrail_trap_col_being_dealloced_not_returned_by_alloc,($__internal_1_$__cuda_sm10x_tcgen05_guardrail_trap_phase_invalid_during_alloc - $__internal_0_$__cuda_sm10x_tcgen05_guardrail_trap_col_being_dealloced_not_returned_by_alloc)
$__internal_0_$__cuda_sm10x_tcgen05_guardrail_trap_col_being_dealloced_not_returned_by_alloc:
[----:B------:R-:W-:Y:S05]  /*9240*/  BPT.TRAP 0x1 ;  /* 0x000000040000795c */ /* 0x000fea0000300000 */
[----:B------:R-:W-:-:S04]  /*9250*/  HFMA2 R3, -RZ, RZ, 0, 0 ;  /* 0x00000000ff037431 */ /* 0x000fc800000001ff */
[----:B------:R-:W-:Y:S05]  /*9260*/  RET.REL.NODEC R2 `(_ZN7cutlass13device_kernelINS_4gemm6kernel13GemmUniversalIN4cute5tupleIJiiiiEEENS1_10collective13CollectiveMmaINS1_35MainloopSm100TmaUmmaWarpSpecializedILi5ELi2ELi4ENS5_IJNS4_1CILi2EEENSA_ILi4EEENSA_ILi1EEEEEEEENS5_IJNSA_ILi256EEENSA_ILi64EEENSA_ILi128EEEEEENS_10bfloat16_tENS5_IJlSD_lEEESK_SL_NS4_8TiledMMAINS4_8MMA_AtomIJNS4_26SM100_MMA_F16BF16_2x1SM_SSISK_SK_fLi256ELi64ELNS4_4UMMA5MajorE0ELSQ_0ELNSP_7ScaleInE0ELSR_0EEEEEENS4_6LayoutINS5_IJSD_SD_SD_EEENS5_IJNSA_ILi0EEESW_SW_EEEEENS5_IJNS4_10UnderscoreESZ_SZ_EEEEENS4_28SM100_TMA_2SM_LOAD_MULTICASTENS4_14ComposedLayoutINS4_7SwizzleILi3ELi4ELi3EEENS4_18smem_ptr_flag_bitsILi16EEENSU_INS5_IJNSA_ILi8EEESH_EEENS5_IJSH_SD_EEEEEEEvNS4_8identityENS4_18SM100_TMA_2SM_LOADES1C_vS1D_EENS_8epilogue10collective18CollectiveEpilogueINS1G_23Sm100TmaWarpSpecializedILi3ELi2ELi32ELb1ELb0EEEJNS5_IJSI_SH_SI_EEENS5_IJNSU_ISI_SD_EENSU_INSA_ILi32EEESD_EEEEESK_SL_SK_SL_NS1G_6fusion15FusionCallbacksIS1K_NS1Q_17LinearCombinationISK_fSK_fLNS_15FloatRoundStyleE2EEES1L_S1P_JEEENS4_5SM1004TMEM4LOAD26SM100_TMEM_LOAD_32dp32b32xENS4_13SM90_TMA_LOADENS13_INS14_ILi2ELi4ELi3EEES17_NSU_INS5_IJS18_S1N_EEENS5_IJS1N_SD_EEEEEEENS4_39AutoVectorizingCopyWithAssumedAlignmentILi128EEENS4_14SM90_TMA_STOREES25_S27_S27_EEEvvEEEEvNT_6ParamsE) ;  /* 0xffffff6c02647950 */ /* 0x000fea0003c3ffff */
        .weak           $__internal_1_$__cuda_sm10x_tcgen05_guardrail_trap_phase_invalid_during_alloc
        .type           $__internal_1_$__cuda_sm10x_tcgen05_guardrail_trap_phase_invalid_during_alloc,@function
        .size           $__internal_1_$__cuda_sm10x_tcgen05_guardrail_trap_phase_invalid_during_alloc,($__internal_2_$__cuda_sm10x_tcgen05_guardrail_trap_unallocated_columns_being_dealloced - $__internal_1_$__cuda_sm10x_tcgen05_guardrail_trap_phase_invalid_during_alloc)
$__internal_1_$__cuda_sm10x_tcgen05_guardrail_trap_phase_invalid_during_alloc:
[----:B------:R-:W-:Y:S05]  /*9270*/  BPT.TRAP 0x1 ;  /* 0x000000040000795c */ /* 0x000fea0000300000 */
[----:B------:R-:W-:-:S04]  /*9280*/  MOV R5, 0x0 ;  /* 0x0000000000057802 */ /* 0x000fc80000000f00 */
[----:B------:R-:W-:Y:S05]  /*9290*/  RET.REL.NODEC R4 `(_ZN7cutlass13device_kernelINS_4gemm6kernel13GemmUniversalIN4cute5tupleIJiiiiEEENS1_10collective13CollectiveMmaINS1_35MainloopSm100TmaUmmaWarpSpecializedILi5ELi2ELi4ENS5_IJNS4_1CILi2EEENSA_ILi4EEENSA_ILi1EEEEEEEENS5_IJNSA_ILi256EEENSA_ILi64EEENSA_ILi128EEEEEENS_10bfloat16_tENS5_IJlSD_lEEESK_SL_NS4_8TiledMMAINS4_8MMA_AtomIJNS4_26SM100_MMA_F16BF16_2x1SM_SSISK_SK_fLi256ELi64ELNS4_4UMMA5MajorE0ELSQ_0ELNSP_7ScaleInE0ELSR_0EEEEEENS4_6LayoutINS5_IJSD_SD_SD_EEENS5_IJNSA_ILi0EEESW_SW_EEEEENS5_IJNS4_10UnderscoreESZ_SZ_EEEEENS4_28SM100_TMA_2SM_LOAD_MULTICASTENS4_14ComposedLayoutINS4_7SwizzleILi3ELi4ELi3EEENS4_18smem_ptr_flag_bitsILi16EEENSU_INS5_IJNSA_ILi8EEESH_EEENS5_IJSH_SD_EEEEEEEvNS4_8identityENS4_18SM100_TMA_2SM_LOADES1C_vS1D_EENS_8epilogue10collective18CollectiveEpilogueINS1G_23Sm100TmaWarpSpecializedILi3ELi2ELi32ELb1ELb0EEEJNS5_IJSI_SH_SI_EEENS5_IJNSU_ISI_SD_EENSU_INSA_ILi32EEESD_EEEEESK_SL_SK_SL_NS1G_6fusion15FusionCallbacksIS1K_NS1Q_17LinearCombinationISK_fSK_fLNS_15FloatRoundStyleE2EEES1L_S1P_JEEENS4_5SM1004TMEM4LOAD26SM100_TMEM_LOAD_32dp32b32xENS4_13SM90_TMA_LOADENS13_INS14_ILi2ELi4ELi3EEES17_NSU_INS5_IJS18_S1N_EEENS5_IJS1N_SD_EEEEEEENS4_39AutoVectorizingCopyWithAssumedAlignmentILi128EEENS4_14SM90_TMA_STOREES25_S27_S27_EEEvvEEEEvNT_6ParamsE) ;  /* 0xffffff6c04587950 */ /* 0x000fea0003c3ffff */
        .weak           $__internal_2_$__cuda_sm10x_tcgen05_guardrail_trap_unallocated_columns_being_dealloced
        .type           $__internal_2_$__cuda_sm10x_tcgen05_guardrail_trap_unallocated_columns_being_dealloced,@function
        .size           $__internal_2_$__cuda_sm10x_tcgen05_guardrail_trap_unallocated_columns_being_dealloced,(.L_x_180 - $__internal_2_$__cuda_sm10x_tcgen05_guardrail_trap_unallocated_columns_being_dealloced)
$__internal_2_$__cuda_sm10x_tcgen05_guardrail_trap_unallocated_columns_being_dealloced:
[----:B------:R-:W-:Y:S05]  /*92a0*/  BPT.TRAP 0x1 ;  /* 0x000000040000795c */ /* 0x000fea0000300000 */
[----:B------:R-:W-:-:S04]  /*92b0*/  HFMA2 R3, -RZ, RZ, 0, 0 ;  /* 0x00000000ff037431 */ /* 0x000fc800000001ff */
[----:B------:R-:W-:Y:S05]  /*92c0*/  RET.REL.NODEC R2 `(_ZN7cutlass13device_kernelINS_4gemm6kernel13GemmUniversalIN4cute5tupleIJiiiiEEENS1_10collective13CollectiveMmaINS1_35MainloopSm100TmaUmmaWarpSpecializedILi5ELi2ELi4ENS5_IJNS4_1CILi2EEENSA_ILi4EEENSA_ILi1EEEEEEEENS5_IJNSA_ILi256EEENSA_ILi64EEENSA_ILi128EEEEEENS_10bfloat16_tENS5_IJlSD_lEEESK_SL_NS4_8TiledMMAINS4_8MMA_AtomIJNS4_26SM100_MMA_F16BF16_2x1SM_SSISK_SK_fLi256ELi64ELNS4_4UMMA5MajorE0ELSQ_0ELNSP_7ScaleInE0ELSR_0EEEEEENS4_6LayoutINS5_IJSD_SD_SD_EEENS5_IJNSA_ILi0EEESW_SW_EEEEENS5_IJNS4_10UnderscoreESZ_SZ_EEEEENS4_28SM100_TMA_2SM_LOAD_MULTICASTENS4_14ComposedLayoutINS4_7SwizzleILi3ELi4ELi3EEENS4_18smem_ptr_flag_bitsILi16EEENSU_INS5_IJNSA_ILi8EEESH_EEENS5_IJSH_SD_EEEEEEEvNS4_8identityENS4_18SM100_TMA_2SM_LOADES1C_vS1D_EENS_8epilogue10collective18CollectiveEpilogueINS1G_23Sm100TmaWarpSpecializedILi3ELi2ELi32ELb1ELb0EEEJNS5_IJSI_SH_SI_EEENS5_IJNSU_ISI_SD_EENSU_INSA_ILi32EEESD_EEEEESK_SL_SK_SL_NS1G_6fusion15FusionCallbacksIS1K_NS1Q_17LinearCombinationISK_fSK_fLNS_15FloatRoundStyleE2EEES1L_S1P_JEEENS4_5SM1004TMEM4LOAD26SM100_TMEM_LOAD_32dp32b32xENS4_13SM90_TMA_LOADENS13_INS14_ILi2ELi4ELi3EEES17_NSU_INS5_IJS18_S1N_EEENS5_IJS1N_SD_EEEEEEENS4_39AutoVectorizingCopyWithAssumedAlignmentILi128EEENS4_14SM90_TMA_STOREES25_S27_S27_EEEvvEEEEvNT_6ParamsE) ;  /* 0xffffff6c024c7950 */ /* 0x000fea0003c3ffff */
.L_x_179:
[----:B------:R-:W-:-:S00]  /*92d0*/  BRA `(.L_x_179) ;  /* 0xfffffffc00fc7947 */ /* 0x000fc0000383ffff */
[----:B------:R-:W-:-:S00]  /*92e0*/  NOP ;  /* 0x0000000000007918 */ /* 0x000fc00000000000 */
        /* <DEDUP_REMOVED lines=9> */
.L_x_180:


//--------------------- .nv.global.init           --------------------------
	.section	.nv.global.init,"aw",@progbits
.nv.global.init:
	.type		$str$27,@object
	.size		$str$27,($str$28 - $str$27)
$str$27:
        /*0000*/ 	.byte	0x28, 0x61, 0x64, 0x64, 0x72, 0x65, 0x73, 0x73, 0x20, 0x26, 0x20, 0x6d, 0x61, 0x73, 0x6b, 0x29
        /*0010*/ 	.byte	0x20, 0x3d, 0x3d, 0x20, 0x30, 0x00
	.type		$str$28,@object
	.size		$str$28,($str$26 - $str$28)
$str$28:
        /*0016*/ 	.byte	0x2f, 0x74, 0x6d, 0x70, 0x2f, 0x63, 0x75, 0x74, 0x6c, 0x61, 0x73, 0x73, 0x5f, 0x73, 0x77, 0x65
        /*0026*/ 	.byte	0x65, 0x70, 0x5f, 0x73, 0x72, 0x63, 0x2f, 0x69, 0x6e, 0x63, 0x6c, 0x75, 0x64, 0x65, 0x2f, 0x63
        /*0036*/ 	.byte	0x75, 0x74, 0x65, 0x2f, 0x70, 0x6f, 0x69, 0x6e, 0x74, 0x65, 0x72, 0x5f, 0x66, 0x6c, 0x61, 0x67
        /*0046*/ 	.byte	0x67, 0x65, 0x64, 0x2e, 0x68, 0x70, 0x70, 0x00
	.type		$str$26,@object
	.size		$str$26,($str$25 - $str$26)
$str$26:
        /*004e*/ 	.byte	0x2f, 0x74, 0x6d, 0x70, 0x2f, 0x63, 0x75, 0x74, 0x6c, 0x61, 0x73, 0x73, 0x5f, 0x73, 0x77, 0x65
        /*005e*/ 	.byte	0x65, 0x70, 0x5f, 0x73, 0x72, 0x63, 0x2f, 0x69, 0x6e, 0x63, 0x6c, 0x75, 0x64, 0x65, 0x2f, 0x63
        /*006e*/ 	.byte	0x75, 0x74, 0x65, 0x2f, 0x61, 0x74, 0x6f, 0x6d, 0x2f, 0x63, 0x6f, 0x70, 0x79, 0x5f, 0x74, 0x72
        /*007e*/ 	.byte	0x61, 0x69, 0x74, 0x73, 0x5f, 0x73, 0x6d, 0x31, 0x30, 0x30, 0x2e, 0x68, 0x70, 0x70, 0x00
	.type		$str$25,@object
	.size		$str$25,(__unnamed_1 - $str$25)
$str$25:
        /*008d*/ 	.byte	0x28, 0x28, 0x75, 0x69, 0x6e, 0x74, 0x33, 0x32, 0x5f, 0x74, 0x28, 0x74, 0x68, 0x72, 0x65, 0x61
        /*009d*/ 	.byte	0x64, 0x49, 0x64, 0x78, 0x2e, 0x78, 0x29, 0x20, 0x2f, 0x20, 0x33, 0x32, 0x29, 0x20, 0x25, 0x20
        /*00ad*/ 	.byte	0x34, 0x29, 0x20, 0x3d, 0x3d, 0x20, 0x28, 0x28, 0x28, 0x74, 0x6d, 0x65, 0x6d, 0x5f, 0x61, 0x64
        /*00bd*/ 	.byte	0x64, 0x72, 0x20, 0x3e, 0x3e, 0x20, 0x31, 0x36, 0x29, 0x20, 0x2f, 0x20, 0x33, 0x32, 0x29, 0x20
        /*00cd*/ 	.byte	0x25, 0x20, 0x34, 0x29, 0x00
	.type		__unnamed_1,@object
	.size		__unnamed_1,(__unnamed_2 - __unnamed_1)
__unnamed_1:
        /*00d2*/ 	.byte	0x61, 0x75, 0x74, 0x6f, 0x20, 0x63, 0x75, 0x74, 0x65, 0x3a, 0x3a, 0x61, 0x73, 0x5f, 0x70, 0x6f
        /* <DEDUP_REMOVED lines=24> */
        /*0262*/ 	.byte	0x34, 0x30, 0x39, 0x36, 0x3e, 0x3e, 0x3e, 0x3e, 0x5d, 0x00
	.type		__unnamed_2,@object
	.size		__unnamed_2,(.L_2 - __unnamed_2)
__unnamed_2:
        /* <DEDUP_REMOVED lines=42> */
        /*050c*/ 	.byte	0x3e, 0x3e, 0x5d, 0x00
.L_2:


//--------------------- .nv.shared._ZN7cutlass13device_kernelINS_4gemm6kernel13GemmUniversalIN4cute5tupleIJiiiiEEENS1_10collective13CollectiveMmaINS1_35MainloopSm100TmaUmmaWarpSpecializedILi5ELi2ELi4ENS5_IJNS4_1CILi2EEENSA_ILi4EEENSA_ILi1EEEEEEEENS5_IJNSA_ILi256EEENSA_ILi64EEENSA_ILi128EEEEEENS_10bfloat16_tENS5_IJlSD_lEEESK_SL_NS4_8TiledMMAINS4_8MMA_AtomIJNS4_26SM100_MMA_F16BF16_2x1SM_SSISK_SK_fLi256ELi64ELNS4_4UMMA5MajorE0ELSQ_0ELNSP_7ScaleInE0ELSR_0EEEEEENS4_6LayoutINS5_IJSD_SD_SD_EEENS5_IJNSA_ILi0EEESW_SW_EEEEENS5_IJNS4_10UnderscoreESZ_SZ_EEEEENS4_28SM100_TMA_2SM_LOAD_MULTICASTENS4_14ComposedLayoutINS4_7SwizzleILi3ELi4ELi3EEENS4_18smem_ptr_flag_bitsILi16EEENSU_INS5_IJNSA_ILi8EEESH_EEENS5_IJSH_SD_EEEEEEEvNS4_8identityENS4_18SM100_TMA_2SM_LOADES1C_vS1D_EENS_8epilogue10collective18CollectiveEpilogueINS1G_23Sm100TmaWarpSpecializedILi3ELi2ELi32ELb1ELb0EEEJNS5_IJSI_SH_SI_EEENS5_IJNSU_ISI_SD_EENSU_INSA_ILi32EEESD_EEEEESK_SL_SK_SL_NS1G_6fusion15FusionCallbacksIS1K_NS1Q_17LinearCombinationISK_fSK_fLNS_15FloatRoundStyleE2EEES1L_S1P_JEEENS4_5SM1004TMEM4LOAD26SM100_TMEM_LOAD_32dp32b32xENS4_13SM90_TMA_LOADENS13_INS14_ILi2ELi4ELi3EEES17_NSU_INS5_IJS18_S1N_EEENS5_IJS1N_SD_EEEEEEENS4_39AutoVectorizingCopyWithAssumedAlignmentILi128EEENS4_14SM90_TMA_STOREES25_S27_S27_EEEvvEEEEvNT_6ParamsE --------------------------
	.section	.nv.shared._ZN7cutlass13device_kernelINS_4gemm6kernel13GemmUniversalIN4cute5tupleIJiiiiEEENS1_10collective13CollectiveMmaINS1_35MainloopSm100TmaUmmaWarpSpecializedILi5ELi2ELi4ENS5_IJNS4_1CILi2EEENSA_ILi4EEENSA_ILi1EEEEEEEENS5_IJNSA_ILi256EEENSA_ILi64EEENSA_ILi128EEEEEENS_10bfloat16_tENS5_IJlSD_lEEESK_SL_NS4_8TiledMMAINS4_8MMA_AtomIJNS4_26SM100_MMA_F16BF16_2x1SM_SSISK_SK_fLi256ELi64ELNS4_4UMMA5MajorE0ELSQ_0ELNSP_7ScaleInE0ELSR_0EEEEEENS4_6LayoutINS5_IJSD_SD_SD_EEENS5_IJNSA_ILi0EEESW_SW_EEEEENS5_IJNS4_10UnderscoreESZ_SZ_EEEEENS4_28SM100_TMA_2SM_LOAD_MULTICASTENS4_14ComposedLayoutINS4_7SwizzleILi3ELi4ELi3EEENS4_18smem_ptr_flag_bitsILi16EEENSU_INS5_IJNSA_ILi8EEESH_EEENS5_IJSH_SD_EEEEEEEvNS4_8identityENS4_18SM100_TMA_2SM_LOADES1C_vS1D_EENS_8epilogue10collective18CollectiveEpilogueINS1G_23Sm100TmaWarpSpecializedILi3ELi2ELi32ELb1ELb0EEEJNS5_IJSI_SH_SI_EEENS5_IJNSU_ISI_SD_EENSU_INSA_ILi32EEESD_EEEEESK_SL_SK_SL_NS1G_6fusion15FusionCallbacksIS1K_NS1Q_17LinearCombinationISK_fSK_fLNS_15FloatRoundStyleE2EEES1L_S1P_JEEENS4_5SM1004TMEM4LOAD26SM100_TMEM_LOAD_32dp32b32xENS4_13SM90_TMA_LOADENS13_INS14_ILi2ELi4ELi3EEES17_NSU_INS5_IJS18_S1N_EEENS5_IJS1N_SD_EEEEEEENS4_39AutoVectorizingCopyWithAssumedAlignmentILi128EEENS4_14SM90_TMA_STOREES25_S27_S27_EEEvvEEEEvNT_6ParamsE,"aw",@nobits
	.sectionflags	@""
	.align	16
	.zero		1024


//--------------------- .nv.shared.reserved.0     --------------------------
	.section	.nv.shared.reserved.0,"aw",@nobits
	.weak		__nv_reservedSMEM_offset_0_alias
	.size		__nv_reservedSMEM_offset_0_alias, 0, 64
	.other		__nv_reservedSMEM_offset_0_alias,@"STO_CUDA_RESERVED_SHARED STV_DEFAULT"
__nv_reservedSMEM_offset_0_alias:
	.zero		0
.nv.shared.reserved.0:
	.zero		64
	.weak		__nv_reservedSMEM_tcgen05_partition
	.type		__nv_reservedSMEM_tcgen05_partition,@object
	.size		__nv_reservedSMEM_tcgen05_partition,(.L_0 - __nv_reservedSMEM_tcgen05_partition)
__nv_reservedSMEM_tcgen05_partition:
	.zero		32
.L_0:


//--------------------- .nv.global                --------------------------
	.section	.nv.global,"aw",@nobits
.nv.global:
	.type		_ZN40_INTERNAL_f5cde441_4_k_cu_40a30ea3_318834cute1_E,@object
	.size		_ZN40_INTERNAL_f5cde441_4_k_cu_40a30ea3_318834cute1_E,(_ZN40_INTERNAL_f5cde441_4_k_cu_40a30ea3_318834cuda3std3__45__cpo6cbeginE - _ZN40_INTERNAL_f5cde441_4_k_cu_40a30ea3_318834cute1_E)
_ZN40_INTERNAL_f5cde441_4_k_cu_40a30ea3_318834cute1_E:
	.zero		1
	.type		_ZN40_INTERNAL_f5cde441_4_k_cu_40a30ea3_318834cuda3std3__45__cpo6cbeginE,@object
	.size		_ZN40_INTERNAL_f5cde441_4_k_cu_40a30ea3_318834cuda3std3__45__cpo6cbeginE,(_ZN40_INTERNAL_f5cde441_4_k_cu_40a30ea3_318834cuda3std3__48in_placeE - _ZN40_INTERNAL_f5cde441_4_k_cu_40a30ea3_318834cuda3std3__45__cpo6cbeginE)
_ZN40_INTERNAL_f5cde441_4_k_cu_40a30ea3_318834cuda3std3__45__cpo6cbeginE:
	.zero		1
	.type		_ZN40_INTERNAL_f5cde441_4_k_cu_40a30ea3_318834cuda3std3__48in_placeE,@object
	.size		_ZN40_INTERNAL_f5cde441_4_k_cu_40a30ea3_318834cuda3std3__48in_placeE,(_ZN40_INTERNAL_f5cde441_4_k_cu_40a30ea3_318834cuda3std6ranges3__45__cpo9iter_moveE - _ZN40_INTERNAL_f5cde441_4_k_cu_40a30ea3_318834cuda3std3__48in_placeE)
_ZN40_INTERNAL_f5cde441_4_k_cu_40a30ea3_318834cuda3std3__48in_placeE:
	.zero		1
	.type		_ZN40_INTERNAL_f5cde441_4_k_cu_40a30ea3_318834cuda3std6ranges3__45__cpo9iter_moveE,@object
	.size		_ZN40_INTERNAL_f5cde441_4_k_cu_40a30ea3_318834cuda3std6ranges3__45__cpo9iter_moveE,(_ZN40_INTERNAL_f5cde441_4_k_cu_40a30ea3_318834cuda3std3__45__cpo5beginE - _ZN40_INTERNAL_f5cde441_4_k_cu_40a30ea3_318834cuda3std6ranges3__45__cpo9iter_moveE)
_ZN40_INTERNAL_f5cde441_4_k_cu_40a30ea3_318834cuda3std6ranges3__45__cpo9iter_moveE:
	.zero		1
	.type		_ZN40_INTERNAL_f5cde441_4_k_cu_40a30ea3_318834cuda3std3__45__cpo5beginE,@object
	.size		_ZN40_INTERNAL_f5cde441_4_k_cu_40a30ea3_318834cuda3std3__45__cpo5beginE,(_ZN40_INTERNAL_f5cde441_4_k_cu_40a30ea3_318834cuda3std3__442_GLOBAL__N__f5cde441_4_k_cu_40a30ea3_318836ignoreE - _ZN40_INTERNAL_f5cde441_4_k_cu_40a30ea3_318834cuda3std3__45__cpo5beginE)
_ZN40_INTERNAL_f5cde441_4_k_cu_40a30ea3_318834cuda3std3__45__cpo5beginE:
	.zero		1
	.type		_ZN40_INTERNAL_f5cde441_4_k_cu_40a30ea3_318834cuda3std3__442_GLOBAL__N__f5cde441_4_k_cu_40a30ea3_318836ignoreE,@object
	.size		_ZN40_INTERNAL_f5cde441_4_k_cu_40a30ea3_318834cuda3std3__442_GLOBAL__N__f5cde441_4_k_cu_40a30ea3_318836ignoreE,(_ZN40_INTERNAL_f5cde441_4_k_cu_40a30ea3_318834cute7productE - _ZN40_INTERNAL_f5cde441_4_k_cu_40a30ea3_318834cuda3std3__442_GLOBAL__N__f5cde441_4_k_cu_40a30ea3_318836ignoreE)
_ZN40_INTERNAL_f5cde441_4_k_cu_40a30ea3_318834cuda3std3__442_GLOBAL__N__f5cde441_4_k_cu_40a30ea3_318836ignoreE:
	.zero		1
	.type		_ZN40_INTERNAL_f5cde441_4_k_cu_40a30ea3_318834cute7productE,@object
	.size		_ZN40_INTERNAL_f5cde441_4_k_cu_40a30ea3_318834cute7productE,(_ZN40_INTERNAL_f5cde441_4_k_cu_40a30ea3_318834cuda3std3__45__cpo3endE - _ZN40_INTERNAL_f5cde441_4_k_cu_40a30ea3_318834cute7productE)
_ZN40_INTERNAL_f5cde441_4_k_cu_40a30ea3_318834cute7productE:
	.zero		1
	.type		_ZN40_INTERNAL_f5cde441_4_k_cu_40a30ea3_318834cuda3std3__45__cpo3endE,@object
	.size		_ZN40_INTERNAL_f5cde441_4_k_cu_40a30ea3_318834cuda3std3__45__cpo3endE,(_ZN40_INTERNAL_f5cde441_4_k_cu_40a30ea3_318834cuda3std3__419piecewise_constructE - _ZN40_INTERNAL_f5cde441_4_k_cu_40a30ea3_318834cuda3std3__45__cpo3endE)
_ZN40_INTERNAL_f5cde441_4_k_cu_40a30ea3_318834cuda3std3__45__cpo3endE:
	.zero		1
	.type		_ZN40_INTERNAL_f5cde441_4_k_cu_40a30ea3_318834cuda3std3__419piecewise_constructE,@object
	.size		_ZN40_INTERNAL_f5cde441_4_k_cu_40a30ea3_318834cuda3std3__419piecewise_constructE,(_ZN40_INTERNAL_f5cde441_4_k_cu_40a30ea3_318834cuda3std3__45__cpo4cendE - _ZN40_INTERNAL_f5cde441_4_k_cu_40a30ea3_318834cuda3std3__419piecewise_constructE)
_ZN40_INTERNAL_f5cde441_4_k_cu_40a30ea3_318834cuda3std3__419piecewise_constructE:
	.zero		1
	.type		_ZN40_INTERNAL_f5cde441_4_k_cu_40a30ea3_318834cuda3std3__45__cpo4cendE,@object
	.size		_ZN40_INTERNAL_f5cde441_4_k_cu_40a30ea3_318834cuda3std3__45__cpo4cendE,(_ZN40_INTERNAL_f5cde441_4_k_cu_40a30ea3_318834cuda3std6ranges3__45__cpo4swapE - _ZN40_INTERNAL_f5cde441_4_k_cu_40a30ea3_318834cuda3std3__45__cpo4cendE)
_ZN40_INTERNAL_f5cde441_4_k_cu_40a30ea3_318834cuda3std3__45__cpo4cendE:
	.zero		1
	.type		_ZN40_INTERNAL_f5cde441_4_k_cu_40a30ea3_318834cuda3std6ranges3__45__cpo4swapE,@object
	.size		_ZN40_INTERNAL_f5cde441_4_k_cu_40a30ea3_318834cuda3std6ranges3__45__cpo4swapE,(.L_10 - _ZN40_INTERNAL_f5cde441_4_k_cu_40a30ea3_318834cuda3std6ranges3__45__cpo4swapE)
_ZN40_INTERNAL_f5cde441_4_k_cu_40a30ea3_318834cuda3std6ranges3__45__cpo4swapE:
	.zero		1
.L_10:


//--------------------- .nv.constant0._ZN7cutlass13device_kernelINS_4gemm6kernel13GemmUniversalIN4cute5tupleIJiiiiEEENS1_10collective13CollectiveMmaINS1_35MainloopSm100TmaUmmaWarpSpecializedILi5ELi2ELi4ENS5_IJNS4_1CILi2EEENSA_ILi4EEENSA_ILi1EEEEEEEENS5_IJNSA_ILi256EEENSA_ILi64EEENSA_ILi128EEEEEENS_10bfloat16_tENS5_IJlSD_lEEESK_SL_NS4_8TiledMMAINS4_8MMA_AtomIJNS4_26SM100_MMA_F16BF16_2x1SM_SSISK_SK_fLi256ELi64ELNS4_4UMMA5MajorE0ELSQ_0ELNSP_7ScaleInE0ELSR_0EEEEEENS4_6LayoutINS5_IJSD_SD_SD_EEENS5_IJNSA_ILi0EEESW_SW_EEEEENS5_IJNS4_10UnderscoreESZ_SZ_EEEEENS4_28SM100_TMA_2SM_LOAD_MULTICASTENS4_14ComposedLayoutINS4_7SwizzleILi3ELi4ELi3EEENS4_18smem_ptr_flag_bitsILi16EEENSU_INS5_IJNSA_ILi8EEESH_EEENS5_IJSH_SD_EEEEEEEvNS4_8identityENS4_18SM100_TMA_2SM_LOADES1C_vS1D_EENS_8epilogue10collective18CollectiveEpilogueINS1G_23Sm100TmaWarpSpecializedILi3ELi2ELi32ELb1ELb0EEEJNS5_IJSI_SH_SI_EEENS5_IJNSU_ISI_SD_EENSU_INSA_ILi32EEESD_EEEEESK_SL_SK_SL_NS1G_6fusion15FusionCallbacksIS1K_NS1Q_17LinearCombinationISK_fSK_fLNS_15FloatRoundStyleE2EEES1L_S1P_JEEENS4_5SM1004TMEM4LOAD26SM100_TMEM_LOAD_32dp32b32xENS4_13SM90_TMA_LOADENS13_INS14_ILi2ELi4ELi3EEES17_NSU_INS5_IJS18_S1N_EEENS5_IJS1N_SD_EEEEEEENS4_39AutoVectorizingCopyWithAssumedAlignmentILi128EEENS4_14SM90_TMA_STOREES25_S27_S27_EEEvvEEEEvNT_6ParamsE --------------------------
	.section	.nv.constant0._ZN7cutlass13device_kernelINS_4gemm6kernel13GemmUniversalIN4cute5tupleIJiiiiEEENS1_10collective13CollectiveMmaINS1_35MainloopSm100TmaUmmaWarpSpecializedILi5ELi2ELi4ENS5_IJNS4_1CILi2EEENSA_ILi4EEENSA_ILi1EEEEEEEENS5_IJNSA_ILi256EEENSA_ILi64EEENSA_ILi128EEEEEENS_10bfloat16_tENS5_IJlSD_lEEESK_SL_NS4_8TiledMMAINS4_8MMA_AtomIJNS4_26SM100_MMA_F16BF16_2x1SM_SSISK_SK_fLi256ELi64ELNS4_4UMMA5MajorE0ELSQ_0ELNSP_7ScaleInE0ELSR_0EEEEEENS4_6LayoutINS5_IJSD_SD_SD_EEENS5_IJNSA_ILi0EEESW_SW_EEEEENS5_IJNS4_10UnderscoreESZ_SZ_EEEEENS4_28SM100_TMA_2SM_LOAD_MULTICASTENS4_14ComposedLayoutINS4_7SwizzleILi3ELi4ELi3EEENS4_18smem_ptr_flag_bitsILi16EEENSU_INS5_IJNSA_ILi8EEESH_EEENS5_IJSH_SD_EEEEEEEvNS4_8identityENS4_18SM100_TMA_2SM_LOADES1C_vS1D_EENS_8epilogue10collective18CollectiveEpilogueINS1G_23Sm100TmaWarpSpecializedILi3ELi2ELi32ELb1ELb0EEEJNS5_IJSI_SH_SI_EEENS5_IJNSU_ISI_SD_EENSU_INSA_ILi32EEESD_EEEEESK_SL_SK_SL_NS1G_6fusion15FusionCallbacksIS1K_NS1Q_17LinearCombinationISK_fSK_fLNS_15FloatRoundStyleE2EEES1L_S1P_JEEENS4_5SM1004TMEM4LOAD26SM100_TMEM_LOAD_32dp32b32xENS4_13SM90_TMA_LOADENS13_INS14_ILi2ELi4ELi3EEES17_NSU_INS5_IJS18_S1N_EEENS5_IJS1N_SD_EEEEEEENS4_39AutoVectorizingCopyWithAssumedAlignmentILi128EEENS4_14SM90_TMA_STOREES25_S27_S27_EEEvvEEEEvNT_6ParamsE,"a",@progbits
	.sectionflags	@""
	.align	4
.nv.constant0._ZN7cutlass13device_kernelINS_4gemm6kernel13GemmUniversalIN4cute5tupleIJiiiiEEENS1_10collective13CollectiveMmaINS1_35MainloopSm100TmaUmmaWarpSpecializedILi5ELi2ELi4ENS5_IJNS4_1CILi2EEENSA_ILi4EEENSA_ILi1EEEEEEEENS5_IJNSA_ILi256EEENSA_ILi64EEENSA_ILi128EEEEEENS_10bfloat16_tENS5_IJlSD_lEEESK_SL_NS4_8TiledMMAINS4_8MMA_AtomIJNS4_26SM100_MMA_F16BF16_2x1SM_SSISK_SK_fLi256ELi64ELNS4_4UMMA5MajorE0ELSQ_0ELNSP_7ScaleInE0ELSR_0EEEEEENS4_6LayoutINS5_IJSD_SD_SD_EEENS5_IJNSA_ILi0EEESW_SW_EEEEENS5_IJNS4_10UnderscoreESZ_SZ_EEEEENS4_28SM100_TMA_2SM_LOAD_MULTICASTENS4_14ComposedLayoutINS4_7SwizzleILi3ELi4ELi3EEENS4_18smem_ptr_flag_bitsILi16EEENSU_INS5_IJNSA_ILi8EEESH_EEENS5_IJSH_SD_EEEEEEEvNS4_8identityENS4_18SM100_TMA_2SM_LOADES1C_vS1D_EENS_8epilogue10collective18CollectiveEpilogueINS1G_23Sm100TmaWarpSpecializedILi3ELi2ELi32ELb1ELb0EEEJNS5_IJSI_SH_SI_EEENS5_IJNSU_ISI_SD_EENSU_INSA_ILi32EEESD_EEEEESK_SL_SK_SL_NS1G_6fusion15FusionCallbacksIS1K_NS1Q_17LinearCombinationISK_fSK_fLNS_15FloatRoundStyleE2EEES1L_S1P_JEEENS4_5SM1004TMEM4LOAD26SM100_TMEM_LOAD_32dp32b32xENS4_13SM90_TMA_LOADENS13_INS14_ILi2ELi4ELi3EEES17_NSU_INS5_IJS18_S1N_EEENS5_IJS1N_SD_EEEEEEENS4_39AutoVectorizingCopyWithAssumedAlignmentILi128EEENS4_14SM90_TMA_STOREES25_S27_S27_EEEvvEEEEvNT_6ParamsE:
	.zero		2944


//--------------------- SYMBOLS --------------------------

	.type		.nv.reservedSmem.offset0,@object
	.size		.nv.reservedSmem.offset0,0x4
	.type		.nv.reservedSmem.cap,@object
	.size		.nv.reservedSmem.cap,0x4
	.type		__assertfail,@function
